// auto-generated by cutlass_sweep.gemm — config: {"arch": "sm_90", "cluster_m": 1, "cluster_n": 1, "dtype": "bf16", "dtype_b": "bf16", "layout": "nt", "stages": 0, "tile_k": 16, "tile_m": 384, "tile_n": 256}
#include "cutlass/cutlass.h"
#include "cutlass/gemm/collective/collective_builder.hpp"
#include "cutlass/gemm/device/gemm_universal_adapter.h"
#include "cutlass/gemm/kernel/gemm_universal.hpp"
#include "cutlass/epilogue/collective/collective_builder.hpp"

using ElemA = cutlass::bfloat16_t;
using ElemB = cutlass::bfloat16_t;
using ElemCD = cutlass::bfloat16_t;
using Acc  = float;
using TileShape    = cute::Shape<cute::_384, cute::_256, cute::_16>;
using ClusterShape = cute::Shape<cute::_1, cute::_1, cute::_1>;

using CollectiveEpilogue = typename cutlass::epilogue::collective::CollectiveBuilder<
    cutlass::arch::Sm90, cutlass::arch::OpClassTensorOp,
    TileShape, ClusterShape,
    cutlass::epilogue::collective::EpilogueTileAuto,
    Acc, Acc,
    ElemCD, cutlass::layout::RowMajor, 128 / cutlass::sizeof_bits<ElemCD>::value,
    ElemCD, cutlass::layout::RowMajor, 128 / cutlass::sizeof_bits<ElemCD>::value,
    cutlass::epilogue::collective::EpilogueScheduleAuto
  >::CollectiveOp;

using CollectiveMainloop = typename cutlass::gemm::collective::CollectiveBuilder<
    cutlass::arch::Sm90, cutlass::arch::OpClassTensorOp,
    ElemA, cutlass::layout::RowMajor, 128 / cutlass::sizeof_bits<ElemA>::value,
    ElemB, cutlass::layout::ColumnMajor, 128 / cutlass::sizeof_bits<ElemB>::value,
    Acc,
    TileShape, ClusterShape,
    cutlass::gemm::collective::StageCountAutoCarveout<static_cast<int>(sizeof(typename CollectiveEpilogue::SharedStorage))>,
    cutlass::gemm::collective::KernelScheduleAuto
  >::CollectiveOp;

using GemmKernel = cutlass::gemm::kernel::GemmUniversal<
    cute::Shape<int,int,int,int>,
    CollectiveMainloop,
    CollectiveEpilogue
>;
using Gemm = cutlass::gemm::device::GemmUniversalAdapter<GemmKernel>;

// Force the device kernel symbol into the cubin without needing a host main.
auto* _anchor = &cutlass::device_kernel<GemmKernel>;


// ===== COMPILED SASS (sm_90a) =====

	.target	sm_90a

	.elftype	@"ET_EXEC"


//--------------------- .note.nv.tkinfo           --------------------------
	.section	.note.nv.tkinfo,"",@"SHT_NOTE"
	.sectionflags	@"SHF_NOTE_NV_TKINFO"
	.tkinfo
        /*0018*/ 	.word	0x00000002
        /*0030*/ 	.string	""
        /*0030*/ 	.string	"ptxas"
        /*0030*/ 	.string	"Cuda compilation tools, release 13.0, V13.0.88"
        /*0030*/ 	.string	"Build cuda_13.0.r13.0/compiler.36424714_0"
        /*0030*/ 	.string	"-arch sm_90a -m 64 "



//--------------------- .note.nv.cuinfo           --------------------------
	.section	.note.nv.cuinfo,"",@"SHT_NOTE"
	.sectionflags	@"SHF_NOTE_NV_CUINFO"
        /*0018*/ 	.short	0x0002
        /*001a*/ 	.short	0x005a
        /*001c*/ 	.short	0x0082
	.zero		2


//--------------------- .nv.info                  --------------------------
	.section	.nv.info,"",@"SHT_CUDA_INFO"
	.align	4


	//----- nvinfo : EIATTR_REGCOUNT
	.align		4
        /*0000*/ 	.byte	0x04, 0x2f
        /*0002*/ 	.short	(.L_15 - .L_14)
	.align		4
.L_14:
        /*0004*/ 	.word	index@(_ZN7cutlass13device_kernelINS_4gemm6kernel13GemmUniversalIN4cute5tupleIJiiiiEEENS1_10collective13CollectiveMmaINS1_34MainloopSm90TmaGmmaWarpSpecializedILi11ENS5_IJNS4_1CILi1EEESB_SB_EEENS1_35KernelTmaWarpSpecializedCooperativeEEENS5_IJNSA_ILi384EEENSA_ILi256EEENSA_ILi16EEEEEENS_10bfloat16_tENS5_IJlSB_lEEESJ_SK_NS4_8TiledMMAINS4_8MMA_AtomIJNS4_4SM904GMMA28MMA_64x256x16_F32BF16BF16_SSILNSO_5MajorE0ELSQ_0ELNSO_7ScaleInE1ELSR_1EEEEEENS4_6LayoutINS5_IJNSA_ILi2EEESB_SB_EEENS5_IJSB_NSA_ILi0EEESX_EEEEENS5_IJNS4_10UnderscoreES10_S10_EEEEENS4_13SM90_TMA_LOADENS4_14ComposedLayoutINS4_7SwizzleILi1ELi4ELi3EEENS4_18smem_ptr_flag_bitsILi16EEENSU_INS5_IJNSA_ILi8EEESH_EEENS5_IJSH_SB_EEEEEEEvNS4_8identityES13_S1D_vS1E_EENS_8epilogue10collective6detail29Sm90TmaWarpSpecializedAdapterINS1H_15DefaultEpilogueISJ_SK_SK_NS1G_6thread17LinearCombinationISJ_Li1EffLNS1L_9ScaleType4KindE0ELNS_15FloatRoundStyleE2ESJ_EENS1_15EpilogueDefaultEEEEEvvEEEEvNT_6ParamsE)
        /*0008*/ 	.word	0x000000a8


	//----- nvinfo : EIATTR_FRAME_SIZE
	.align		4
.L_15:
        /*000c*/ 	.byte	0x04, 0x11
        /*000e*/ 	.short	(.L_17 - .L_16)
	.align		4
.L_16:
        /*0010*/ 	.word	index@(_ZN7cutlass13device_kernelINS_4gemm6kernel13GemmUniversalIN4cute5tupleIJiiiiEEENS1_10collective13CollectiveMmaINS1_34MainloopSm90TmaGmmaWarpSpecializedILi11ENS5_IJNS4_1CILi1EEESB_SB_EEENS1_35KernelTmaWarpSpecializedCooperativeEEENS5_IJNSA_ILi384EEENSA_ILi256EEENSA_ILi16EEEEEENS_10bfloat16_tENS5_IJlSB_lEEESJ_SK_NS4_8TiledMMAINS4_8MMA_AtomIJNS4_4SM904GMMA28MMA_64x256x16_F32BF16BF16_SSILNSO_5MajorE0ELSQ_0ELNSO_7ScaleInE1ELSR_1EEEEEENS4_6LayoutINS5_IJNSA_ILi2EEESB_SB_EEENS5_IJSB_NSA_ILi0EEESX_EEEEENS5_IJNS4_10UnderscoreES10_S10_EEEEENS4_13SM90_TMA_LOADENS4_14ComposedLayoutINS4_7SwizzleILi1ELi4ELi3EEENS4_18smem_ptr_flag_bitsILi16EEENSU_INS5_IJNSA_ILi8EEESH_EEENS5_IJSH_SB_EEEEEEEvNS4_8identityES13_S1D_vS1E_EENS_8epilogue10collective6detail29Sm90TmaWarpSpecializedAdapterINS1H_15DefaultEpilogueISJ_SK_SK_NS1G_6thread17LinearCombinationISJ_Li1EffLNS1L_9ScaleType4KindE0ELNS_15FloatRoundStyleE2ESJ_EENS1_15EpilogueDefaultEEEEEvvEEEEvNT_6ParamsE)
        /*0014*/ 	.word	0x000006b8


	//----- nvinfo : EIATTR_MIN_STACK_SIZE
	.align		4
.L_17:
        /*0018*/ 	.byte	0x04, 0x12
        /*001a*/ 	.short	(.L_19 - .L_18)
	.align		4
.L_18:
        /*001c*/ 	.word	index@(_ZN7cutlass13device_kernelINS_4gemm6kernel13GemmUniversalIN4cute5tupleIJiiiiEEENS1_10collective13CollectiveMmaINS1_34MainloopSm90TmaGmmaWarpSpecializedILi11ENS5_IJNS4_1CILi1EEESB_SB_EEENS1_35KernelTmaWarpSpecializedCooperativeEEENS5_IJNSA_ILi384EEENSA_ILi256EEENSA_ILi16EEEEEENS_10bfloat16_tENS5_IJlSB_lEEESJ_SK_NS4_8TiledMMAINS4_8MMA_AtomIJNS4_4SM904GMMA28MMA_64x256x16_F32BF16BF16_SSILNSO_5MajorE0ELSQ_0ELNSO_7ScaleInE1ELSR_1EEEEEENS4_6LayoutINS5_IJNSA_ILi2EEESB_SB_EEENS5_IJSB_NSA_ILi0EEESX_EEEEENS5_IJNS4_10UnderscoreES10_S10_EEEEENS4_13SM90_TMA_LOADENS4_14ComposedLayoutINS4_7SwizzleILi1ELi4ELi3EEENS4_18smem_ptr_flag_bitsILi16EEENSU_INS5_IJNSA_ILi8EEESH_EEENS5_IJSH_SB_EEEEEEEvNS4_8identityES13_S1D_vS1E_EENS_8epilogue10collective6detail29Sm90TmaWarpSpecializedAdapterINS1H_15DefaultEpilogueISJ_SK_SK_NS1G_6thread17LinearCombinationISJ_Li1EffLNS1L_9ScaleType4KindE0ELNS_15FloatRoundStyleE2ESJ_EENS1_15EpilogueDefaultEEEEEvvEEEEvNT_6ParamsE)
        /*0020*/ 	.word	0x000006b8
.L_19:


//--------------------- .nv.compat                --------------------------
	.section	.nv.compat,"",@"SHT_CUDA_COMPAT_INFO"
	.align	4
        /*0000*/ 	.byte	0x02, 0x09, 0x01, 0x00, 0x02, 0x02, 0x04, 0x00, 0x02, 0x05, 0x05, 0x00, 0x03, 0x07, 0x01, 0x01
        /*0010*/ 	.byte	0x02, 0x03, 0x01, 0x00, 0x02, 0x06, 0x01, 0x00, 0x04, 0x0b, 0x08, 0x00, 0x00, 0x00, 0x00, 0x00
        /*0020*/ 	.byte	0x00, 0x00, 0x00, 0x00


//--------------------- .nv.info._ZN7cutlass13device_kernelINS_4gemm6kernel13GemmUniversalIN4cute5tupleIJiiiiEEENS1_10collective13CollectiveMmaINS1_34MainloopSm90TmaGmmaWarpSpecializedILi11ENS5_IJNS4_1CILi1EEESB_SB_EEENS1_35KernelTmaWarpSpecializedCooperativeEEENS5_IJNSA_ILi384EEENSA_ILi256EEENSA_ILi16EEEEEENS_10bfloat16_tENS5_IJlSB_lEEESJ_SK_NS4_8TiledMMAINS4_8MMA_AtomIJNS4_4SM904GMMA28MMA_64x256x16_F32BF16BF16_SSILNSO_5MajorE0ELSQ_0ELNSO_7ScaleInE1ELSR_1EEEEEENS4_6LayoutINS5_IJNSA_ILi2EEESB_SB_EEENS5_IJSB_NSA_ILi0EEESX_EEEEENS5_IJNS4_10UnderscoreES10_S10_EEEEENS4_13SM90_TMA_LOADENS4_14ComposedLayoutINS4_7SwizzleILi1ELi4ELi3EEENS4_18smem_ptr_flag_bitsILi16EEENSU_INS5_IJNSA_ILi8EEESH_EEENS5_IJSH_SB_EEEEEEEvNS4_8identityES13_S1D_vS1E_EENS_8epilogue10collective6detail29Sm90TmaWarpSpecializedAdapterINS1H_15DefaultEpilogueISJ_SK_SK_NS1G_6thread17LinearCombinationISJ_Li1EffLNS1L_9ScaleType4KindE0ELNS_15FloatRoundStyleE2ESJ_EENS1_15EpilogueDefaultEEEEEvvEEEEvNT_6ParamsE --------------------------
	.section	.nv.info._ZN7cutlass13device_kernelINS_4gemm6kernel13GemmUniversalIN4cute5tupleIJiiiiEEENS1_10collective13CollectiveMmaINS1_34MainloopSm90TmaGmmaWarpSpecializedILi11ENS5_IJNS4_1CILi1EEESB_SB_EEENS1_35KernelTmaWarpSpecializedCooperativeEEENS5_IJNSA_ILi384EEENSA_ILi256EEENSA_ILi16EEEEEENS_10bfloat16_tENS5_IJlSB_lEEESJ_SK_NS4_8TiledMMAINS4_8MMA_AtomIJNS4_4SM904GMMA28MMA_64x256x16_F32BF16BF16_SSILNSO_5MajorE0ELSQ_0ELNSO_7ScaleInE1ELSR_1EEEEEENS4_6LayoutINS5_IJNSA_ILi2EEESB_SB_EEENS5_IJSB_NSA_ILi0EEESX_EEEEENS5_IJNS4_10UnderscoreES10_S10_EEEEENS4_13SM90_TMA_LOADENS4_14ComposedLayoutINS4_7SwizzleILi1ELi4ELi3EEENS4_18smem_ptr_flag_bitsILi16EEENSU_INS5_IJNSA_ILi8EEESH_EEENS5_IJSH_SB_EEEEEEEvNS4_8identityES13_S1D_vS1E_EENS_8epilogue10collective6detail29Sm90TmaWarpSpecializedAdapterINS1H_15DefaultEpilogueISJ_SK_SK_NS1G_6thread17LinearCombinationISJ_Li1EffLNS1L_9ScaleType4KindE0ELNS_15FloatRoundStyleE2ESJ_EENS1_15EpilogueDefaultEEEEEvvEEEEvNT_6ParamsE,"",@"SHT_CUDA_INFO"
	.sectionflags	@""
	.align	4


	//----- nvinfo : EIATTR_CUDA_API_VERSION
	.align		4
        /*0000*/ 	.byte	0x04, 0x37
        /*0002*/ 	.short	(.L_21 - .L_20)
.L_20:
        /*0004*/ 	.word	0x00000082


	//----- nvinfo : EIATTR_KPARAM_INFO
	.align		4
.L_21:
        /*0008*/ 	.byte	0x04, 0x17
        /*000a*/ 	.short	(.L_23 - .L_22)
.L_22:
        /*000c*/ 	.word	0x00000000
        /*0010*/ 	.short	0x0000
        /*0012*/ 	.short	0x0070
        /*0014*/ 	.byte	0x00, 0xf0, 0x01, 0x10


	//----- nvinfo : EIATTR_SPARSE_MMA_MASK
	.align		4
.L_23:
        /*0018*/ 	.byte	0x03, 0x50
        /*001a*/ 	.short	0x0000


	//----- nvinfo : EIATTR_MAXREG_COUNT
	.align		4
        /*001c*/ 	.byte	0x03, 0x1b
        /*001e*/ 	.short	0x00a8


	//----- nvinfo : EIATTR_NUM_BARRIERS
	.align		4
        /*0020*/ 	.byte	0x02, 0x4c
        /*0022*/ 	.byte	0x01
	.zero		1


	//----- nvinfo : EIATTR_EXTERNS
	.align		4
        /*0024*/ 	.byte	0x04, 0x0f
        /*0026*/ 	.short	(.L_25 - .L_24)


	//   ....[0]....
	.align		4
.L_24:
        /*0028*/ 	.word	index@(__assertfail)


	//----- nvinfo : EIATTR_ANNOTATIONS
	.align		4
.L_25:
        /*002c*/ 	.byte	0x04, 0x55
        /*002e*/ 	.short	(.L_27 - .L_26)


	//   ....[0]....
.L_26:
        /*0030*/ 	.word	0x00000001
        /*0034*/ 	.byte	0xa0, 0x06, 0x00, 0x00, 0x01, 0x00, 0x00, 0x00, 0xc0, 0x06, 0x00, 0x00, 0x01, 0x00, 0x00, 0x00
        /* <DEDUP_REMOVED lines=584> */
        /*24c4*/ 	.byte	0xe0, 0xdd, 0x01, 0x00, 0x01, 0x00, 0x00, 0x00, 0x00, 0xde, 0x01, 0x00


	//----- nvinfo : EIATTR_MERCURY_ISA_VERSION
	.align		4
.L_27:
        /*24d0*/ 	.byte	0x03, 0x5f
        /*24d2*/ 	.short	0x0101


	//----- nvinfo : EIATTR_INT_WARP_WIDE_INSTR_OFFSETS
	.align		4
        /*24d4*/ 	.byte	0x04, 0x31
        /*24d6*/ 	.short	(.L_29 - .L_28)


	//   ....[0]....
.L_28:
        /*24d8*/ 	.word	0x00000570


	//   ....[1]....
        /*24dc*/ 	.word	0x00000580


	//   ....[2]....
        /*24e0*/ 	.word	0x000006b0


	//----- nvinfo : EIATTR_COOP_GROUP_MASK_REGIDS
	.align		4
.L_29:
        /*24e4*/ 	.byte	0x04, 0x29
        /*24e6*/ 	.short	(.L_31 - .L_30)


	//   ....[0]....
.L_30:
        /*24e8*/ 	.word	0xffffffff


	//   ....[1]....
        /*24ec*/ 	.word	0xffffffff


	//   ....[2]....
        /*24f0*/ 	.word	0xffffffff


	//   ....[3]....
        /*24f4*/ 	.word	0xffffffff


	//   ....[4]....
        /*24f8*/ 	.word	0xffffffff


	//----- nvinfo : EIATTR_COOP_GROUP_INSTR_OFFSETS
	.align		4
.L_31:
        /*24fc*/ 	.byte	0x04, 0x28
        /*24fe*/ 	.short	(.L_33 - .L_32)


	//   ....[0]....
.L_32:
        /*2500*/ 	.word	0x00000070


	//   ....[1]....
        /*2504*/ 	.word	0x00000080


	//   ....[2]....
        /*2508*/ 	.word	0x000001a0


	//   ....[3]....
        /*250c*/ 	.word	0x000004c0


	//   ....[4]....
        /*2510*/ 	.word	0x00001150


	//----- nvinfo : EIATTR_REG_RECONFIG
	.align		4
.L_33:
        /*2514*/ 	.byte	0x01, 0x54
	.zero		2


	//----- nvinfo : EIATTR_SYSCALL_OFFSETS
	.align		4
        /*2518*/ 	.byte	0x04, 0x46
        /*251a*/ 	.short	(.L_35 - .L_34)


	//   ....[0]....
.L_34:
        /*251c*/ 	.word	0x00001300


	//----- nvinfo : EIATTR_MBARRIER_INSTR_OFFSETS
	.align		4
.L_35:
        /*2520*/ 	.byte	0x04, 0x39
        /*2522*/ 	.short	(.L_37 - .L_36)


	//   ....[0]....
.L_36:
        /*2524*/ 	.word	0x00000340
        /*2528*/ 	.word	0x000000ff
        /*252c*/ 	.word	0x00000000
        /*2530*/ 	.short	0x0100
        /*2532*/ 	.byte	0x09
	.zero		1


	//   ....[1]....
        /*2534*/ 	.word	0x00000350
        /*2538*/ 	.word	0x000000ff
        /*253c*/ 	.word	0x00000058
        /*2540*/ 	.short	0x0100
        /*2542*/ 	.byte	0x09
	.zero		1


	//   ....[2]....
        /*2544*/ 	.word	0x00000360
        /*2548*/ 	.word	0x000000ff
        /*254c*/ 	.word	0x00000008
        /*2550*/ 	.short	0x0100
        /*2552*/ 	.byte	0x09
	.zero		1


	//   ....[3]....
        /*2554*/ 	.word	0x00000370
        /*2558*/ 	.word	0x000000ff
        /*255c*/ 	.word	0x00000060
        /*2560*/ 	.short	0x0100
        /*2562*/ 	.byte	0x09
	.zero		1


	//   ....[4]....
        /*2564*/ 	.word	0x00000380
        /*2568*/ 	.word	0x000000ff
        /*256c*/ 	.word	0x00000010
        /*2570*/ 	.short	0x0100
        /*2572*/ 	.byte	0x09
	.zero		1


	//   ....[5]....
        /*2574*/ 	.word	0x00000390
        /*2578*/ 	.word	0x000000ff
        /*257c*/ 	.word	0x00000068
        /*2580*/ 	.short	0x0100
        /*2582*/ 	.byte	0x09
	.zero		1


	//   ....[6]....
        /*2584*/ 	.word	0x000003a0
        /*2588*/ 	.word	0x000000ff
        /*258c*/ 	.word	0x00000018
        /*2590*/ 	.short	0x0100
        /*2592*/ 	.byte	0x09
	.zero		1


	//   ....[7]....
        /*2594*/ 	.word	0x000003b0
        /*2598*/ 	.word	0x000000ff
        /*259c*/ 	.word	0x00000070
        /*25a0*/ 	.short	0x0100
        /*25a2*/ 	.byte	0x09
	.zero		1


	//   ....[8]....
        /*25a4*/ 	.word	0x000003c0
        /*25a8*/ 	.word	0x000000ff
        /*25ac*/ 	.word	0x00000020
        /*25b0*/ 	.short	0x0100
        /*25b2*/ 	.byte	0x09
	.zero		1


	//   ....[9]....
        /*25b4*/ 	.word	0x000003d0
        /*25b8*/ 	.word	0x000000ff
        /*25bc*/ 	.word	0x00000078
        /*25c0*/ 	.short	0x0100
        /*25c2*/ 	.byte	0x09
	.zero		1


	//   ....[10]....
        /*25c4*/ 	.word	0x000003e0
        /*25c8*/ 	.word	0x000000ff
        /*25cc*/ 	.word	0x00000028
        /*25d0*/ 	.short	0x0100
        /*25d2*/ 	.byte	0x09
	.zero		1


	//   ....[11]....
        /*25d4*/ 	.word	0x000003f0
        /*25d8*/ 	.word	0x000000ff
        /*25dc*/ 	.word	0x00000080
        /*25e0*/ 	.short	0x0100
        /*25e2*/ 	.byte	0x09
	.zero		1


	//   ....[12]....
        /*25e4*/ 	.word	0x00000400
        /*25e8*/ 	.word	0x000000ff
        /*25ec*/ 	.word	0x00000030
        /*25f0*/ 	.short	0x0100
        /*25f2*/ 	.byte	0x09
	.zero		1


	//   ....[13]....
        /*25f4*/ 	.word	0x00000410
        /*25f8*/ 	.word	0x000000ff
        /*25fc*/ 	.word	0x00000088
        /*2600*/ 	.short	0x0100
        /*2602*/ 	.byte	0x09
	.zero		1


	//   ....[14]....
        /*2604*/ 	.word	0x00000420
        /*2608*/ 	.word	0x000000ff
        /*260c*/ 	.word	0x00000038
        /*2610*/ 	.short	0x0100
        /*2612*/ 	.byte	0x09
	.zero		1


	//   ....[15]....
        /*2614*/ 	.word	0x00000430
        /*2618*/ 	.word	0x000000ff
        /*261c*/ 	.word	0x00000090
        /*2620*/ 	.short	0x0100
        /*2622*/ 	.byte	0x09
	.zero		1


	//   ....[16]....
        /*2624*/ 	.word	0x00000440
        /*2628*/ 	.word	0x000000ff
        /*262c*/ 	.word	0x00000040
        /*2630*/ 	.short	0x0100
        /*2632*/ 	.byte	0x09
	.zero		1


	//   ....[17]....
        /*2634*/ 	.word	0x00000450
        /*2638*/ 	.word	0x000000ff
        /*263c*/ 	.word	0x00000098
        /*2640*/ 	.short	0x0100
        /*2642*/ 	.byte	0x09
	.zero		1


	//   ....[18]....
        /*2644*/ 	.word	0x00000460
        /*2648*/ 	.word	0x000000ff
        /*264c*/ 	.word	0x00000048
        /*2650*/ 	.short	0x0100
        /*2652*/ 	.byte	0x09
	.zero		1


	//   ....[19]....
        /*2654*/ 	.word	0x00000470
        /*2658*/ 	.word	0x000000ff
        /*265c*/ 	.word	0x000000a0
        /*2660*/ 	.short	0x0100
        /*2662*/ 	.byte	0x09
	.zero		1


	//   ....[20]....
        /*2664*/ 	.word	0x00000480
        /*2668*/ 	.word	0x000000ff
        /*266c*/ 	.word	0x00000050
        /*2670*/ 	.short	0x0100
        /*2672*/ 	.byte	0x09
	.zero		1


	//   ....[21]....
        /*2674*/ 	.word	0x00000490
        /*2678*/ 	.word	0x000000ff
        /*267c*/ 	.word	0x000000a8
        /*2680*/ 	.short	0x0100
        /*2682*/ 	.byte	0x09
	.zero		1


	//   ....[22]....
        /*2684*/ 	.word	0x000006e0
        /*2688*/ 	.word	0x000000ff
        /*268c*/ 	.word	0x000000c0
        /*2690*/ 	.short	0x0100
        /*2692*/ 	.byte	0x06
	.zero		1


	//   ....[23]....
        /*2694*/ 	.word	0x000006f0
        /*2698*/ 	.word	0x000000ff
        /*269c*/ 	.word	0x000000c8
        /*26a0*/ 	.short	0x0100
        /*26a2*/ 	.byte	0x06
	.zero		1


	//   ....[24]....
        /*26a4*/ 	.word	0x000013a0
        /*26a8*/ 	.word	0x00000003
        /*26ac*/ 	.word	0x00000000
        /*26b0*/ 	.short	0x010a
        /*26b2*/ 	.byte	0x3f
	.zero		1


	//   ....[25]....
        /*26b4*/ 	.word	0x000013e0
        /*26b8*/ 	.word	0x00000003
        /*26bc*/ 	.word	0x00000000
        /*26c0*/ 	.short	0x010a
        /*26c2*/ 	.byte	0x3f
	.zero		1


	//   ....[26]....
        /*26c4*/ 	.word	0x00001ea0
        /*26c8*/ 	.word	0x000000ff
        /*26cc*/ 	.word	0x00000000
        /*26d0*/ 	.short	0x010a
        /*26d2*/ 	.byte	0x04
	.zero		1


	//   ....[27]....
        /*26d4*/ 	.word	0x00001ee0
        /*26d8*/ 	.word	0x000000ff
        /*26dc*/ 	.word	0x00000000
        /*26e0*/ 	.short	0x010a
        /*26e2*/ 	.byte	0x04
	.zero		1


	//   ....[28]....
        /*26e4*/ 	.word	0x00003b50
        /*26e8*/ 	.word	0x000000ff
        /*26ec*/ 	.word	0x00000000
        /*26f0*/ 	.short	0x0101
        /*26f2*/ 	.byte	0x04
	.zero		1


	//   ....[29]....
        /*26f4*/ 	.word	0x00003d10
        /*26f8*/ 	.word	0x00000000
        /*26fc*/ 	.word	0x00000000
        /*2700*/ 	.short	0x0101
        /*2702*/ 	.byte	0x3f
	.zero		1


	//   ....[30]....
        /*2704*/ 	.word	0x0001d9a0
        /*2708*/ 	.word	0x0000000e
        /*270c*/ 	.word	0x00000058
        /*2710*/ 	.short	0x010a
        /*2712*/ 	.byte	0x3f
	.zero		1


	//   ....[31]....
        /*2714*/ 	.word	0x0001dd00
        /*2718*/ 	.word	0x00000002
        /*271c*/ 	.word	0x000000c8
        /*2720*/ 	.short	0x0101
        /*2722*/ 	.byte	0x3f
	.zero		1


	//   ....[32]....
        /*2724*/ 	.word	0x0001e4d0
        /*2728*/ 	.word	0x00000004
        /*272c*/ 	.word	0x00000000
        /*2730*/ 	.short	0x010a
        /*2732*/ 	.byte	0x3f
	.zero		1


	//   ....[33]....
        /*2734*/ 	.word	0x0001e560
        /*2738*/ 	.word	0x00000003
        /*273c*/ 	.word	0x00000000
        /*2740*/ 	.short	0x010a
        /*2742*/ 	.byte	0x3f
	.zero		1


	//   ....[34]....
        /*2744*/ 	.word	0x0001e5f0
        /*2748*/ 	.word	0x00000003
        /*274c*/ 	.word	0x00000000
        /*2750*/ 	.short	0x010a
        /*2752*/ 	.byte	0x3f
	.zero		1


	//   ....[35]....
        /*2754*/ 	.word	0x0001e680
        /*2758*/ 	.word	0x00000003
        /*275c*/ 	.word	0x00000000
        /*2760*/ 	.short	0x010a
        /*2762*/ 	.byte	0x3f
	.zero		1


	//   ....[36]....
        /*2764*/ 	.word	0x0001e710
        /*2768*/ 	.word	0x00000003
        /*276c*/ 	.word	0x00000000
        /*2770*/ 	.short	0x010a
        /*2772*/ 	.byte	0x3f
	.zero		1


	//   ....[37]....
        /*2774*/ 	.word	0x0001e7a0
        /*2778*/ 	.word	0x00000003
        /*277c*/ 	.word	0x00000000
        /*2780*/ 	.short	0x010a
        /*2782*/ 	.byte	0x3f
	.zero		1


	//   ....[38]....
        /*2784*/ 	.word	0x0001e830
        /*2788*/ 	.word	0x00000003
        /*278c*/ 	.word	0x00000000
        /*2790*/ 	.short	0x010a
        /*2792*/ 	.byte	0x3f
	.zero		1


	//   ....[39]....
        /*2794*/ 	.word	0x0001e8c0
        /*2798*/ 	.word	0x00000003
        /*279c*/ 	.word	0x00000000
        /*27a0*/ 	.short	0x010a
        /*27a2*/ 	.byte	0x3f
	.zero		1


	//   ....[40]....
        /*27a4*/ 	.word	0x0001e950
        /*27a8*/ 	.word	0x00000003
        /*27ac*/ 	.word	0x00000000
        /*27b0*/ 	.short	0x010a
        /*27b2*/ 	.byte	0x3f
	.zero		1


	//   ....[41]....
        /*27b4*/ 	.word	0x0001e9e0
        /*27b8*/ 	.word	0x00000003
        /*27bc*/ 	.word	0x00000000
        /*27c0*/ 	.short	0x010a
        /*27c2*/ 	.byte	0x3f
	.zero		1


	//   ....[42]....
        /*27c4*/ 	.word	0x0001ea70
        /*27c8*/ 	.word	0x00000003
        /*27cc*/ 	.word	0x00000000
        /*27d0*/ 	.short	0x010a
        /*27d2*/ 	.byte	0x3f
	.zero		1


	//   ....[43]....
        /*27d4*/ 	.word	0x0001ead0
        /*27d8*/ 	.word	0x00000003
        /*27dc*/ 	.word	0x00000000
        /*27e0*/ 	.short	0x010a
        /*27e2*/ 	.byte	0x3f
	.zero		1


	//   ....[44]....
        /*27e4*/ 	.word	0x0001eb30
        /*27e8*/ 	.word	0x00000006
        /*27ec*/ 	.word	0x00000000
        /*27f0*/ 	.short	0x010a
        /*27f2*/ 	.byte	0x3f
	.zero		1


	//   ....[45]....
        /*27f4*/ 	.word	0x0001ec00
        /*27f8*/ 	.word	0x0000000e
        /*27fc*/ 	.word	0x00000058
        /*2800*/ 	.short	0x010a
        /*2802*/ 	.byte	0x3f
	.zero		1


	//   ....[46]....
        /*2804*/ 	.word	0x0001ecd0
        /*2808*/ 	.word	0x00000004
        /*280c*/ 	.word	0x00000000
        /*2810*/ 	.short	0x010a
        /*2812*/ 	.byte	0x3f
	.zero		1


	//   ....[47]....
        /*2814*/ 	.word	0x0001ed20
        /*2818*/ 	.word	0x00000003
        /*281c*/ 	.word	0x00000000
        /*2820*/ 	.short	0x010a
        /*2822*/ 	.byte	0x3f
	.zero		1


	//   ....[48]....
        /*2824*/ 	.word	0x0001ed70
        /*2828*/ 	.word	0x00000003
        /*282c*/ 	.word	0x00000000
        /*2830*/ 	.short	0x010a
        /*2832*/ 	.byte	0x3f
	.zero		1


	//   ....[49]....
        /*2834*/ 	.word	0x0001edc0
        /*2838*/ 	.word	0x00000003
        /*283c*/ 	.word	0x00000000
        /*2840*/ 	.short	0x010a
        /*2842*/ 	.byte	0x3f
	.zero		1


	//   ....[50]....
        /*2844*/ 	.word	0x0001ee10
        /*2848*/ 	.word	0x00000003
        /*284c*/ 	.word	0x00000000
        /*2850*/ 	.short	0x010a
        /*2852*/ 	.byte	0x3f
	.zero		1


	//   ....[51]....
        /*2854*/ 	.word	0x0001ee60
        /*2858*/ 	.word	0x00000003
        /*285c*/ 	.word	0x00000000
        /*2860*/ 	.short	0x010a
        /*2862*/ 	.byte	0x3f
	.zero		1


	//   ....[52]....
        /*2864*/ 	.word	0x0001eeb0
        /*2868*/ 	.word	0x00000003
        /*286c*/ 	.word	0x00000000
        /*2870*/ 	.short	0x010a
        /*2872*/ 	.byte	0x3f
	.zero		1


	//   ....[53]....
        /*2874*/ 	.word	0x0001ef00
        /*2878*/ 	.word	0x00000003
        /*287c*/ 	.word	0x00000000
        /*2880*/ 	.short	0x010a
        /*2882*/ 	.byte	0x3f
	.zero		1


	//   ....[54]....
        /*2884*/ 	.word	0x0001ef50
        /*2888*/ 	.word	0x00000003
        /*288c*/ 	.word	0x00000000
        /*2890*/ 	.short	0x010a
        /*2892*/ 	.byte	0x3f
	.zero		1


	//   ....[55]....
        /*2894*/ 	.word	0x0001efa0
        /*2898*/ 	.word	0x00000003
        /*289c*/ 	.word	0x00000000
        /*28a0*/ 	.short	0x010a
        /*28a2*/ 	.byte	0x3f
	.zero		1


	//----- nvinfo : EIATTR_NUM_MBARRIERS
	.align		4
.L_37:
        /*28a4*/ 	.byte	0x03, 0x38
        /*28a6*/ 	.short	0x0018


	//----- nvinfo : EIATTR_EXIT_INSTR_OFFSETS
	.align		4
        /*28a8*/ 	.byte	0x04, 0x1c
        /*28aa*/ 	.short	(.L_39 - .L_38)


	//   ....[0]....
.L_38:
        /*28ac*/ 	.word	0x00000750


	//   ....[1]....
        /*28b0*/ 	.word	0x00001070


	//   ....[2]....
        /*28b4*/ 	.word	0x0001cfc0


	//   ....[3]....
        /*28b8*/ 	.word	0x0001d630


	//   ....[4]....
        /*28bc*/ 	.word	0x0001eac0


	//----- nvinfo : EIATTR_MAX_THREADS
	.align		4
.L_39:
        /*28c0*/ 	.byte	0x04, 0x05
        /*28c2*/ 	.short	(.L_41 - .L_40)
.L_40:
        /*28c4*/ 	.word	0x00000180
        /*28c8*/ 	.word	0x00000001
        /*28cc*/ 	.word	0x00000001


	//----- nvinfo : EIATTR_CRS_STACK_SIZE
	.align		4
.L_41:
        /*28d0*/ 	.byte	0x04, 0x1e
        /*28d2*/ 	.short	(.L_43 - .L_42)
.L_42:
        /*28d4*/ 	.word	0x00000000


	//----- nvinfo : EIATTR_CBANK_PARAM_SIZE
	.align		4
.L_43:
        /*28d8*/ 	.byte	0x03, 0x19
        /*28da*/ 	.short	0x0470


	//----- nvinfo : EIATTR_PARAM_CBANK
	.align		4
        /*28dc*/ 	.byte	0x04, 0x0a
        /*28de*/ 	.short	(.L_45 - .L_44)
	.align		4
.L_44:
        /*28e0*/ 	.word	index@(.nv.constant0._ZN7cutlass13device_kernelINS_4gemm6kernel13GemmUniversalIN4cute5tupleIJiiiiEEENS1_10collective13CollectiveMmaINS1_34MainloopSm90TmaGmmaWarpSpecializedILi11ENS5_IJNS4_1CILi1EEESB_SB_EEENS1_35KernelTmaWarpSpecializedCooperativeEEENS5_IJNSA_ILi384EEENSA_ILi256EEENSA_ILi16EEEEEENS_10bfloat16_tENS5_IJlSB_lEEESJ_SK_NS4_8TiledMMAINS4_8MMA_AtomIJNS4_4SM904GMMA28MMA_64x256x16_F32BF16BF16_SSILNSO_5MajorE0ELSQ_0ELNSO_7ScaleInE1ELSR_1EEEEEENS4_6LayoutINS5_IJNSA_ILi2EEESB_SB_EEENS5_IJSB_NSA_ILi0EEESX_EEEEENS5_IJNS4_10UnderscoreES10_S10_EEEEENS4_13SM90_TMA_LOADENS4_14ComposedLayoutINS4_7SwizzleILi1ELi4ELi3EEENS4_18smem_ptr_flag_bitsILi16EEENSU_INS5_IJNSA_ILi8EEESH_EEENS5_IJSH_SB_EEEEEEEvNS4_8identityES13_S1D_vS1E_EENS_8epilogue10collective6detail29Sm90TmaWarpSpecializedAdapterINS1H_15DefaultEpilogueISJ_SK_SK_NS1G_6thread17LinearCombinationISJ_Li1EffLNS1L_9ScaleType4KindE0ELNS_15FloatRoundStyleE2ESJ_EENS1_15EpilogueDefaultEEEEEvvEEEEvNT_6ParamsE)
        /*28e4*/ 	.short	0x0210
        /*28e6*/ 	.short	0x0470


	//----- nvinfo : EIATTR_SW_WAR
	.align		4
.L_45:
        /*28e8*/ 	.byte	0x04, 0x36
        /*28ea*/ 	.short	(.L_47 - .L_46)
.L_46:
        /*28ec*/ 	.word	0x00000008
.L_47:


//--------------------- .nv.callgraph             --------------------------
	.section	.nv.callgraph,"",@"SHT_CUDA_CALLGRAPH"
	.align	4
	.sectionentsize	8
	.align		4
        /*0000*/ 	.word	0x00000000
	.align		4
        /*0004*/ 	.word	0xffffffff
	.align		4
        /*0008*/ 	.word	index@(_ZN7cutlass13device_kernelINS_4gemm6kernel13GemmUniversalIN4cute5tupleIJiiiiEEENS1_10collective13CollectiveMmaINS1_34MainloopSm90TmaGmmaWarpSpecializedILi11ENS5_IJNS4_1CILi1EEESB_SB_EEENS1_35KernelTmaWarpSpecializedCooperativeEEENS5_IJNSA_ILi384EEENSA_ILi256EEENSA_ILi16EEEEEENS_10bfloat16_tENS5_IJlSB_lEEESJ_SK_NS4_8TiledMMAINS4_8MMA_AtomIJNS4_4SM904GMMA28MMA_64x256x16_F32BF16BF16_SSILNSO_5MajorE0ELSQ_0ELNSO_7ScaleInE1ELSR_1EEEEEENS4_6LayoutINS5_IJNSA_ILi2EEESB_SB_EEENS5_IJSB_NSA_ILi0EEESX_EEEEENS5_IJNS4_10UnderscoreES10_S10_EEEEENS4_13SM90_TMA_LOADENS4_14ComposedLayoutINS4_7SwizzleILi1ELi4ELi3EEENS4_18smem_ptr_flag_bitsILi16EEENSU_INS5_IJNSA_ILi8EEESH_EEENS5_IJSH_SB_EEEEEEEvNS4_8identityES13_S1D_vS1E_EENS_8epilogue10collective6detail29Sm90TmaWarpSpecializedAdapterINS1H_15DefaultEpilogueISJ_SK_SK_NS1G_6thread17LinearCombinationISJ_Li1EffLNS1L_9ScaleType4KindE0ELNS_15FloatRoundStyleE2ESJ_EENS1_15EpilogueDefaultEEEEEvvEEEEvNT_6ParamsE)
	.align		4
        /*000c*/ 	.word	index@(__assertfail)
	.align		4
        /*0010*/ 	.word	0x00000000
	.align		4
        /*0014*/ 	.word	0xfffffffe
	.align		4
        /*0018*/ 	.word	0x00000000
	.align		4
        /*001c*/ 	.word	0xfffffffd
	.align		4
        /*0020*/ 	.word	0x00000000
	.align		4
        /*0024*/ 	.word	0xfffffffc


//--------------------- .nv.constant4             --------------------------
	.section	.nv.constant4,"a",@progbits
	.align	8
	.align		8
.nv.constant4:
        /*0000*/ 	.dword	__assertfail
	.align		8
        /*0008*/ 	.dword	__unnamed_1
	.align		8
        /*0010*/ 	.dword	_ZN39_INTERNAL_173e2783_4_k_cu_d96d2696_88924cuda3std3__45__cpo5beginE
	.align		8
        /*0018*/ 	.dword	_ZN39_INTERNAL_173e2783_4_k_cu_d96d2696_88924cuda3std3__45__cpo3endE
	.align		8
        /*0020*/ 	.dword	_ZN39_INTERNAL_173e2783_4_k_cu_d96d2696_88924cuda3std3__45__cpo6cbeginE
	.align		8
        /*0028*/ 	.dword	_ZN39_INTERNAL_173e2783_4_k_cu_d96d2696_88924cuda3std3__45__cpo4cendE
	.align		8
        /*0030*/ 	.dword	_ZN39_INTERNAL_173e2783_4_k_cu_d96d2696_88924cuda3std3__441_GLOBAL__N__173e2783_4_k_cu_d96d2696_88926ignoreE
	.align		8
        /*0038*/ 	.dword	_ZN39_INTERNAL_173e2783_4_k_cu_d96d2696_88924cuda3std3__419piecewise_constructE
	.align		8
        /*0040*/ 	.dword	_ZN39_INTERNAL_173e2783_4_k_cu_d96d2696_88924cuda3std3__48in_placeE
	.align		8
        /*0048*/ 	.dword	_ZN39_INTERNAL_173e2783_4_k_cu_d96d2696_88924cuda3std6ranges3__45__cpo4swapE
	.align		8
        /*0050*/ 	.dword	_ZN39_INTERNAL_173e2783_4_k_cu_d96d2696_88924cuda3std6ranges3__45__cpo9iter_moveE
	.align		8
        /*0058*/ 	.dword	_ZN39_INTERNAL_173e2783_4_k_cu_d96d2696_88924cute7productE
	.align		8
        /*0060*/ 	.dword	_ZN39_INTERNAL_173e2783_4_k_cu_d96d2696_88924cute1_E
	.align		8
        /*0068*/ 	.dword	$str$22
	.align		8
        /*0070*/ 	.dword	$str$23


//--------------------- .text._ZN7cutlass13device_kernelINS_4gemm6kernel13GemmUniversalIN4cute5tupleIJiiiiEEENS1_10collective13CollectiveMmaINS1_34MainloopSm90TmaGmmaWarpSpecializedILi11ENS5_IJNS4_1CILi1EEESB_SB_EEENS1_35KernelTmaWarpSpecializedCooperativeEEENS5_IJNSA_ILi384EEENSA_ILi256EEENSA_ILi16EEEEEENS_10bfloat16_tENS5_IJlSB_lEEESJ_SK_NS4_8TiledMMAINS4_8MMA_AtomIJNS4_4SM904GMMA28MMA_64x256x16_F32BF16BF16_SSILNSO_5MajorE0ELSQ_0ELNSO_7ScaleInE1ELSR_1EEEEEENS4_6LayoutINS5_IJNSA_ILi2EEESB_SB_EEENS5_IJSB_NSA_ILi0EEESX_EEEEENS5_IJNS4_10UnderscoreES10_S10_EEEEENS4_13SM90_TMA_LOADENS4_14ComposedLayoutINS4_7SwizzleILi1ELi4ELi3EEENS4_18smem_ptr_flag_bitsILi16EEENSU_INS5_IJNSA_ILi8EEESH_EEENS5_IJSH_SB_EEEEEEEvNS4_8identityES13_S1D_vS1E_EENS_8epilogue10collective6detail29Sm90TmaWarpSpecializedAdapterINS1H_15DefaultEpilogueISJ_SK_SK_NS1G_6thread17LinearCombinationISJ_Li1EffLNS1L_9ScaleType4KindE0ELNS_15FloatRoundStyleE2ESJ_EENS1_15EpilogueDefaultEEEEEvvEEEEvNT_6ParamsE --------------------------
	.section	.text._ZN7cutlass13device_kernelINS_4gemm6kernel13GemmUniversalIN4cute5tupleIJiiiiEEENS1_10collective13CollectiveMmaINS1_34MainloopSm90TmaGmmaWarpSpecializedILi11ENS5_IJNS4_1CILi1EEESB_SB_EEENS1_35KernelTmaWarpSpecializedCooperativeEEENS5_IJNSA_ILi384EEENSA_ILi256EEENSA_ILi16EEEEEENS_10bfloat16_tENS5_IJlSB_lEEESJ_SK_NS4_8TiledMMAINS4_8MMA_AtomIJNS4_4SM904GMMA28MMA_64x256x16_F32BF16BF16_SSILNSO_5MajorE0ELSQ_0ELNSO_7ScaleInE1ELSR_1EEEEEENS4_6LayoutINS5_IJNSA_ILi2EEESB_SB_EEENS5_IJSB_NSA_ILi0EEESX_EEEEENS5_IJNS4_10UnderscoreES10_S10_EEEEENS4_13SM90_TMA_LOADENS4_14ComposedLayoutINS4_7SwizzleILi1ELi4ELi3EEENS4_18smem_ptr_flag_bitsILi16EEENSU_INS5_IJNSA_ILi8EEESH_EEENS5_IJSH_SB_EEEEEEEvNS4_8identityES13_S1D_vS1E_EENS_8epilogue10collective6detail29Sm90TmaWarpSpecializedAdapterINS1H_15DefaultEpilogueISJ_SK_SK_NS1G_6thread17LinearCombinationISJ_Li1EffLNS1L_9ScaleType4KindE0ELNS_15FloatRoundStyleE2ESJ_EENS1_15EpilogueDefaultEEEEEvvEEEEvNT_6ParamsE,"ax",@progbits
	.align	128
.text._ZN7cutlass13device_kernelINS_4gemm6kernel13GemmUniversalIN4cute5tupleIJiiiiEEENS1_10collective13CollectiveMmaINS1_34MainloopSm90TmaGmmaWarpSpecializedILi11ENS5_IJNS4_1CILi1EEESB_SB_EEENS1_35KernelTmaWarpSpecializedCooperativeEEENS5_IJNSA_ILi384EEENSA_ILi256EEENSA_ILi16EEEEEENS_10bfloat16_tENS5_IJlSB_lEEESJ_SK_NS4_8TiledMMAINS4_8MMA_AtomIJNS4_4SM904GMMA28MMA_64x256x16_F32BF16BF16_SSILNSO_5MajorE0ELSQ_0ELNSO_7ScaleInE1ELSR_1EEEEEENS4_6LayoutINS5_IJNSA_ILi2EEESB_SB_EEENS5_IJSB_NSA_ILi0EEESX_EEEEENS5_IJNS4_10UnderscoreES10_S10_EEEEENS4_13SM90_TMA_LOADENS4_14ComposedLayoutINS4_7SwizzleILi1ELi4ELi3EEENS4_18smem_ptr_flag_bitsILi16EEENSU_INS5_IJNSA_ILi8EEESH_EEENS5_IJSH_SB_EEEEEEEvNS4_8identityES13_S1D_vS1E_EENS_8epilogue10collective6detail29Sm90TmaWarpSpecializedAdapterINS1H_15DefaultEpilogueISJ_SK_SK_NS1G_6thread17LinearCombinationISJ_Li1EffLNS1L_9ScaleType4KindE0ELNS_15FloatRoundStyleE2ESJ_EENS1_15EpilogueDefaultEEEEEvvEEEEvNT_6ParamsE:
        .type           _ZN7cutlass13device_kernelINS_4gemm6kernel13GemmUniversalIN4cute5tupleIJiiiiEEENS1_10collective13CollectiveMmaINS1_34MainloopSm90TmaGmmaWarpSpecializedILi11ENS5_IJNS4_1CILi1EEESB_SB_EEENS1_35KernelTmaWarpSpecializedCooperativeEEENS5_IJNSA_ILi384EEENSA_ILi256EEENSA_ILi16EEEEEENS_10bfloat16_tENS5_IJlSB_lEEESJ_SK_NS4_8TiledMMAINS4_8MMA_AtomIJNS4_4SM904GMMA28MMA_64x256x16_F32BF16BF16_SSILNSO_5MajorE0ELSQ_0ELNSO_7ScaleInE1ELSR_1EEEEEENS4_6LayoutINS5_IJNSA_ILi2EEESB_SB_EEENS5_IJSB_NSA_ILi0EEESX_EEEEENS5_IJNS4_10UnderscoreES10_S10_EEEEENS4_13SM90_TMA_LOADENS4_14ComposedLayoutINS4_7SwizzleILi1ELi4ELi3EEENS4_18smem_ptr_flag_bitsILi16EEENSU_INS5_IJNSA_ILi8EEESH_EEENS5_IJSH_SB_EEEEEEEvNS4_8identityES13_S1D_vS1E_EENS_8epilogue10collective6detail29Sm90TmaWarpSpecializedAdapterINS1H_15DefaultEpilogueISJ_SK_SK_NS1G_6thread17LinearCombinationISJ_Li1EffLNS1L_9ScaleType4KindE0ELNS_15FloatRoundStyleE2ESJ_EENS1_15EpilogueDefaultEEEEEvvEEEEvNT_6ParamsE,@function
        .size           _ZN7cutlass13device_kernelINS_4gemm6kernel13GemmUniversalIN4cute5tupleIJiiiiEEENS1_10collective13CollectiveMmaINS1_34MainloopSm90TmaGmmaWarpSpecializedILi11ENS5_IJNS4_1CILi1EEESB_SB_EEENS1_35KernelTmaWarpSpecializedCooperativeEEENS5_IJNSA_ILi384EEENSA_ILi256EEENSA_ILi16EEEEEENS_10bfloat16_tENS5_IJlSB_lEEESJ_SK_NS4_8TiledMMAINS4_8MMA_AtomIJNS4_4SM904GMMA28MMA_64x256x16_F32BF16BF16_SSILNSO_5MajorE0ELSQ_0ELNSO_7ScaleInE1ELSR_1EEEEEENS4_6LayoutINS5_IJNSA_ILi2EEESB_SB_EEENS5_IJSB_NSA_ILi0EEESX_EEEEENS5_IJNS4_10UnderscoreES10_S10_EEEEENS4_13SM90_TMA_LOADENS4_14ComposedLayoutINS4_7SwizzleILi1ELi4ELi3EEENS4_18smem_ptr_flag_bitsILi16EEENSU_INS5_IJNSA_ILi8EEESH_EEENS5_IJSH_SB_EEEEEEEvNS4_8identityES13_S1D_vS1E_EENS_8epilogue10collective6detail29Sm90TmaWarpSpecializedAdapterINS1H_15DefaultEpilogueISJ_SK_SK_NS1G_6thread17LinearCombinationISJ_Li1EffLNS1L_9ScaleType4KindE0ELNS_15FloatRoundStyleE2ESJ_EENS1_15EpilogueDefaultEEEEEvvEEEEvNT_6ParamsE,(.L_x_349 - _ZN7cutlass13device_kernelINS_4gemm6kernel13GemmUniversalIN4cute5tupleIJiiiiEEENS1_10collective13CollectiveMmaINS1_34MainloopSm90TmaGmmaWarpSpecializedILi11ENS5_IJNS4_1CILi1EEESB_SB_EEENS1_35KernelTmaWarpSpecializedCooperativeEEENS5_IJNSA_ILi384EEENSA_ILi256EEENSA_ILi16EEEEEENS_10bfloat16_tENS5_IJlSB_lEEESJ_SK_NS4_8TiledMMAINS4_8MMA_AtomIJNS4_4SM904GMMA28MMA_64x256x16_F32BF16BF16_SSILNSO_5MajorE0ELSQ_0ELNSO_7ScaleInE1ELSR_1EEEEEENS4_6LayoutINS5_IJNSA_ILi2EEESB_SB_EEENS5_IJSB_NSA_ILi0EEESX_EEEEENS5_IJNS4_10UnderscoreES10_S10_EEEEENS4_13SM90_TMA_LOADENS4_14ComposedLayoutINS4_7SwizzleILi1ELi4ELi3EEENS4_18smem_ptr_flag_bitsILi16EEENSU_INS5_IJNSA_ILi8EEESH_EEENS5_IJSH_SB_EEEEEEEvNS4_8identityES13_S1D_vS1E_EENS_8epilogue10collective6detail29Sm90TmaWarpSpecializedAdapterINS1H_15DefaultEpilogueISJ_SK_SK_NS1G_6thread17LinearCombinationISJ_Li1EffLNS1L_9ScaleType4KindE0ELNS_15FloatRoundStyleE2ESJ_EENS1_15EpilogueDefaultEEEEEvvEEEEvNT_6ParamsE)
        .other          _ZN7cutlass13device_kernelINS_4gemm6kernel13GemmUniversalIN4cute5tupleIJiiiiEEENS1_10collective13CollectiveMmaINS1_34MainloopSm90TmaGmmaWarpSpecializedILi11ENS5_IJNS4_1CILi1EEESB_SB_EEENS1_35KernelTmaWarpSpecializedCooperativeEEENS5_IJNSA_ILi384EEENSA_ILi256EEENSA_ILi16EEEEEENS_10bfloat16_tENS5_IJlSB_lEEESJ_SK_NS4_8TiledMMAINS4_8MMA_AtomIJNS4_4SM904GMMA28MMA_64x256x16_F32BF16BF16_SSILNSO_5MajorE0ELSQ_0ELNSO_7ScaleInE1ELSR_1EEEEEENS4_6LayoutINS5_IJNSA_ILi2EEESB_SB_EEENS5_IJSB_NSA_ILi0EEESX_EEEEENS5_IJNS4_10UnderscoreES10_S10_EEEEENS4_13SM90_TMA_LOADENS4_14ComposedLayoutINS4_7SwizzleILi1ELi4ELi3EEENS4_18smem_ptr_flag_bitsILi16EEENSU_INS5_IJNSA_ILi8EEESH_EEENS5_IJSH_SB_EEEEEEEvNS4_8identityES13_S1D_vS1E_EENS_8epilogue10collective6detail29Sm90TmaWarpSpecializedAdapterINS1H_15DefaultEpilogueISJ_SK_SK_NS1G_6thread17LinearCombinationISJ_Li1EffLNS1L_9ScaleType4KindE0ELNS_15FloatRoundStyleE2ESJ_EENS1_15EpilogueDefaultEEEEEvvEEEEvNT_6ParamsE,@"STO_CUDA_ENTRY STV_DEFAULT"
_ZN7cutlass13device_kernelINS_4gemm6kernel13GemmUniversalIN4cute5tupleIJiiiiEEENS1_10collective13CollectiveMmaINS1_34MainloopSm90TmaGmmaWarpSpecializedILi11ENS5_IJNS4_1CILi1EEESB_SB_EEENS1_35KernelTmaWarpSpecializedCooperativeEEENS5_IJNSA_ILi384EEENSA_ILi256EEENSA_ILi16EEEEEENS_10bfloat16_tENS5_IJlSB_lEEESJ_SK_NS4_8TiledMMAINS4_8MMA_AtomIJNS4_4SM904GMMA28MMA_64x256x16_F32BF16BF16_SSILNSO_5MajorE0ELSQ_0ELNSO_7ScaleInE1ELSR_1EEEEEENS4_6LayoutINS5_IJNSA_ILi2EEESB_SB_EEENS5_IJSB_NSA_ILi0EEESX_EEEEENS5_IJNS4_10UnderscoreES10_S10_EEEEENS4_13SM90_TMA_LOADENS4_14ComposedLayoutINS4_7SwizzleILi1ELi4ELi3EEENS4_18smem_ptr_flag_bitsILi16EEENSU_INS5_IJNSA_ILi8EEESH_EEENS5_IJSH_SB_EEEEEEEvNS4_8identityES13_S1D_vS1E_EENS_8epilogue10collective6detail29Sm90TmaWarpSpecializedAdapterINS1H_15DefaultEpilogueISJ_SK_SK_NS1G_6thread17LinearCombinationISJ_Li1EffLNS1L_9ScaleType4KindE0ELNS_15FloatRoundStyleE2ESJ_EENS1_15EpilogueDefaultEEEEEvvEEEEvNT_6ParamsE:
[----:B------:R-:W0:Y:S02]  /*0000*/  LDC R1, c[0x0][0x28] ;  /* 0x00000a00ff017b82 */ /* 0x000e240000000800 */
[----:B0-----:R-:W-:Y:S01]  /*0010*/  VIADD R1, R1, 0xfffff948 ;  /* 0xfffff94801017836 */ /* 0x001fe20000000000 */
[----:B------:R-:W0:Y:S01]  /*0020*/  S2R R2, SR_TID.X ;  /* 0x0000000000027919 */ /* 0x000e220000002100 */
[----:B------:R-:W-:Y:S01]  /*0030*/  ELECT P0, URZ, PT ;  /* 0x00000000003f782f */ /* 0x000fe20003800000 */
[----:B------:R-:W-:Y:S01]  /*0040*/  BSSY B0, `(.L_x_0) ;  /* 0x0000015000007945 */ /* 0x000fe20003800000 */
[--C-:B0-----:R-:W-:Y:S02]  /*0050*/  SHF.R.U32.HI R0, RZ, 0x5, R2.reuse ;  /* 0x00000005ff007819 */ /* 0x101fe40000011602 */
[----:B------:R-:W-:-:S03]  /*0060*/  SHF.R.U32.HI R2, RZ, 0x7, R2 ;  /* 0x00000007ff027819 */ /* 0x000fc60000011602 */
[----:B------:R-:W0:Y:S04]  /*0070*/  SHFL.IDX PT, R3, R0, RZ, 0x1f ;  /* 0x00001fff00037589 */ /* 0x000e2800000e0000 */
[----:B------:R-:W1:Y:S01]  /*0080*/  SHFL.IDX PT, R2, R2, RZ, 0x1f ;  /* 0x00001fff02027589 */ /* 0x000e6200000e0000 */
[----:B0-----:R-:W-:Y:S02]  /*0090*/  R2UR UR4, R3 ;  /* 0x00000000030472ca */ /* 0x001fe400000e0000 */
[----:B-1----:R-:W-:-:S11]  /*00a0*/  R2UR UR6, R2 ;  /* 0x00000000020672ca */ /* 0x002fd600000e0000 */
[----:B------:R-:W-:Y:S02]  /*00b0*/  USHF.R.S32.HI UR5, URZ, 0x1f, UR4 ;  /* 0x0000001f3f057899 */ /* 0x000fe40008011404 */
[----:B------:R-:W-:Y:S02]  /*00c0*/  ISETP.NE.OR P0, PT, RZ, UR4, !P0 ;  /* 0x00000004ff007c0c */ /* 0x000fe4000c705670 */
[----:B------:R-:W-:-:S04]  /*00d0*/  ULEA.HI UR5, UR5, UR4, URZ, 0x2 ;  /* 0x0000000405057291 */ /* 0x000fc8000f8f103f */
[----:B------:R-:W-:-:S04]  /*00e0*/  ULOP3.LUT UR5, UR5, 0xfffffffc, URZ, 0xc0, !UPT ;  /* 0xfffffffc05057892 */ /* 0x000fc8000f8ec03f */
[----:B------:R-:W-:-:S03]  /*00f0*/  UIADD3 UR8, UR4, -UR5, URZ ;  /* 0x8000000504087290 */ /* 0x000fc6000fffe03f */
[----:B------:R-:W-:Y:S09]  /*0100*/  @P0 BRA `(.L_x_1) ;  /* 0x0000000000200947 */ /* 0x000ff20003800000 */
[----:B------:R-:W-:Y:S02]  /*0110*/  ULDC.64 UR4, c[0x0][0x198] ;  /* 0x0000660000047ab9 */ /* 0x000fe40000000a00 */
[----:B------:R-:W-:Y:S02]  /*0120*/  UIADD3 UR10, UP0, UR4, 0xf0, URZ ;  /* 0x000000f0040a7890 */ /* 0x000fe4000ff1e03f */
[----:B------:R-:W-:Y:S02]  /*0130*/  UIADD3 UR4, UP1, UR4, 0x1f0, URZ ;  /* 0x000001f004047890 */ /* 0x000fe4000ff3e03f */
[----:B------:R-:W-:Y:S02]  /*0140*/  UIADD3.X UR11, URZ, UR5, URZ, UP0, !UPT ;  /* 0x000000053f0b7290 */ /* 0x000fe400087fe43f */
[----:B------:R-:W-:-:S07]  /*0150*/  UIADD3.X UR5, URZ, UR5, URZ, UP1, !UPT ;  /* 0x000000053f057290 */ /* 0x000fce0008ffe43f */
[----:B------:R0:W-:Y:S02]  /*0160*/  UTMACCTL.PF [UR10] ;  /* 0x000000000a0079b9 */ /* 0x0001e40008040000 */
[----:B------:R0:W-:Y:S02]  /*0170*/  UTMACCTL.PF [UR4] ;  /* 0x00000000040079b9 */ /* 0x0001e40008040000 */
[----:B0-----:R-:W-:Y:S01]  /*0180*/  NOP ;  /* 0x0000000000007918 */ /* 0x001fe20000000000 */
.L_x_1:
[----:B------:R-:W-:Y:S05]  /*0190*/  BSYNC B0 ;  /* 0x0000000000007941 */ /* 0x000fea0003800000 */
.L_x_0:
[----:B------:R-:W0:Y:S01]  /*01a0*/  SHFL.IDX PT, R2, R0, RZ, 0x1f ;  /* 0x00001fff00027589 */ /* 0x000e2200000e0000 */
[----:B------:R-:W-:Y:S01]  /*01b0*/  UISETP.NE.AND UP0, UPT, UR8, 0x3, UPT ;  /* 0x000000030800788c */ /* 0x000fe2000bf05270 */
[----:B------:R-:W-:Y:S01]  /*01c0*/  ISETP.NE.AND P1, PT, RZ, UR6, PT ;  /* 0x00000006ff007c0c */ /* 0x000fe2000bf25270 */
[----:B------:R-:W-:Y:S02]  /*01d0*/  UIADD3 UR10, UR6, -0x1, URZ ;  /* 0xffffffff060a7890 */ /* 0x000fe4000fffe03f */
[----:B------:R-:W-:Y:S02]  /*01e0*/  UISETP.EQ.OR UP0, UPT, UR8, URZ, !UP0 ;  /* 0x0000003f0800728c */ /* 0x000fe4000c702670 */
[----:B------:R-:W-:Y:S02]  /*01f0*/  UISETP.GE.U32.AND UP1, UPT, UR10, 0x2, UPT ;  /* 0x000000020a00788c */ /* 0x000fe4000bf26070 */
[----:B------:R-:W-:-:S04]  /*0200*/  UISETP.EQ.AND UP0, UPT, UR6, URZ, UP0 ;  /* 0x0000003f0600728c */ /* 0x000fc80008702270 */
[----:B------:R-:W-:-:S04]  /*0210*/  USEL UR40, URZ, 0x1, !UP0 ;  /* 0x000000013f287887 */ /* 0x000fc8000c000000 */
[----:B------:R-:W-:Y:S01]  /*0220*/  USEL UR40, UR40, 0x2, UP1 ;  /* 0x0000000228287887 */ /* 0x000fe20008800000 */
[----:B0-----:R-:W-:-:S13]  /*0230*/  ISETP.NE.AND P0, PT, R2, RZ, PT ;  /* 0x000000ff0200720c */ /* 0x001fda0003f05270 */
[----:B------:R-:W-:Y:S05]  /*0240*/  @P0 BRA `(.L_x_2) ;  /* 0x00000000009c0947 */ /* 0x000fea0003800000 */
[----:B------:R-:W-:Y:S01]  /*0250*/  ELECT P0, URZ, PT ;  /* 0x00000000003f782f */ /* 0x000fe20003800000 */
[----:B------:R-:W-:-:S12]  /*0260*/  BSSY B0, `(.L_x_2) ;  /* 0x0000025000007945 */ /* 0x000fd80003800000 */
[----:B------:R-:W-:Y:S05]  /*0270*/  @!P0 BRA `(.L_x_3) ;  /* 0x00000000008c8947 */ /* 0x000fea0003800000 */
[----:B------:R-:W0:Y:S01]  /*0280*/  S2UR UR9, SR_CgaCtaId ;  /* 0x00000000000979c3 */ /* 0x000e220000008800 */
[----:B------:R-:W-:Y:S01]  /*0290*/  UMOV UR4, 0x400 ;  /* 0x0000040000047882 */ /* 0x000fe20000000000 */
[----:B------:R-:W-:Y:S01]  /*02a0*/  UMOV UR5, 0x1 ;  /* 0x0000000100057882 */ /* 0x000fe20000000000 */
[----:B------:R-:W-:Y:S02]  /*02b0*/  UMOV UR6, 0x100 ;  /* 0x0000010000067882 */ /* 0x000fe40000000000 */
[----:B------:R-:W-:-:S04]  /*02c0*/  UIADD3 UR6, -UR6, 0x100000, URZ ;  /* 0x0010000006067890 */ /* 0x000fc8000fffe13f */
[----:B------:R-:W-:Y:S02]  /*02d0*/  USHF.L.U32 UR7, UR6, 0xb, URZ ;  /* 0x0000000b06077899 */ /* 0x000fe4000800063f */
[----:B------:R-:W-:Y:S02]  /*02e0*/  USHF.L.U32 UR6, UR6, 0x1, URZ ;  /* 0x0000000106067899 */ /* 0x000fe4000800063f */
[----:B0-----:R-:W-:Y:S02]  /*02f0*/  ULEA UR9, UR9, UR4, 0x18 ;  /* 0x0000000409097291 */ /* 0x001fe4000f8ec03f */
[----:B------:R-:W-:-:S04]  /*0300*/  UIADD3 UR4, -UR5, 0x100000, URZ ;  /* 0x0010000005047890 */ /* 0x000fc8000fffe13f */
[----:B------:R-:W-:Y:S02]  /*0310*/  USHF.L.U32 UR5, UR4, 0xb, URZ ;  /* 0x0000000b04057899 */ /* 0x000fe4000800063f */
[----:B------:R-:W-:Y:S01]  /*0320*/  USHF.L.U32 UR4, UR4, 0x1, URZ ;  /* 0x0000000104047899 */ /* 0x000fe2000800063f */
[----:B------:R-:W0:Y:S11]  /*0330*/  FENCE.VIEW.ASYNC.S ;  /* 0x00000000000073c6 */ /* 0x000e360000000000 */
[----:B0-----:R0:W1:Y:S01]  /*0340*/  SYNCS.EXCH.64 URZ, [UR9], UR4 ;  /* 0x00000004093f75b2 */ /* 0x0010620008000100 */
[----:B------:R0:W2:Y:S01]  /*0350*/  SYNCS.EXCH.64 URZ, [UR9+0x58], UR6 ;  /* 0x00005806093f75b2 */ /* 0x0000a20008000100 */
[----:B------:R0:W3:Y:S01]  /*0360*/  SYNCS.EXCH.64 URZ, [UR9+0x8], UR4 ;  /* 0x00000804093f75b2 */ /* 0x0000e20008000100 */
[----:B------:R0:W4:Y:S01]  /*0370*/  SYNCS.EXCH.64 URZ, [UR9+0x60], UR6 ;  /* 0x00006006093f75b2 */ /* 0x0001220008000100 */
[----:B------:R0:W0:Y:S01]  /*0380*/  SYNCS.EXCH.64 URZ, [UR9+0x10], UR4 ;  /* 0x00001004093f75b2 */ /* 0x0000220008000100 */
        /* <DEDUP_REMOVED lines=17> */
[----:B------:R-:W-:Y:S01]  /*04a0*/  NOP ;  /* 0x0000000000007918 */ /* 0x000fe20000000000 */
.L_x_3:
[----:B0-----:R-:W-:Y:S05]  /*04b0*/  BSYNC B0 ;  /* 0x0000000000007941 */ /* 0x001fea0003800000 */
.L_x_2:
[----:B------:R-:W0:Y:S01]  /*04c0*/  SHFL.IDX PT, R0, R0, RZ, 0x1f ;  /* 0x00001fff00007589 */ /* 0x000e2200000e0000 */
[----:B------:R-:W5:Y:S01]  /*04d0*/  LDC R2, c[0x0][0x65c] ;  /* 0x00019700ff027b82 */ /* 0x000f620000000800 */
[----:B------:R-:W-:Y:S01]  /*04e0*/  ELECT P0, URZ, PT ;  /* 0x00000000003f782f */ /* 0x000fe20003800000 */
[----:B------:R-:W-:Y:S01]  /*04f0*/  IMAD.MOV.U32 R5, RZ, RZ, RZ ;  /* 0x000000ffff057224 */ /* 0x000fe200078e00ff */
[----:B------:R-:W1:Y:S01]  /*0500*/  S2R R4, SR_CTAID.X ;  /* 0x0000000000047919 */ /* 0x000e620000002500 */
[----:B------:R-:W-:Y:S01]  /*0510*/  UMOV UR4, 0x20 ;  /* 0x0000002000047882 */ /* 0x000fe20000000000 */
[----:B------:R-:W-:Y:S01]  /*0520*/  NOP ;  /* 0x0000000000007918 */ /* 0x000fe20000000000 */
[----:B------:R-:W-:Y:S01]  /*0530*/  NOP ;  /* 0x0000000000007918 */ /* 0x000fe20000000000 */
[----:B0-----:R-:W-:Y:S02]  /*0540*/  ISETP.NE.OR P0, PT, R0, RZ, !P0 ;  /* 0x000000ff0000720c */ /* 0x001fe40004705670 */
[----:B-----5:R-:W-:Y:S01]  /*0550*/  ISETP.NE.AND P2, PT, R2, 0x1, PT ;  /* 0x000000010200780c */ /* 0x020fe20003f45270 */
[----:B------:R-:W0:Y:S10]  /*0560*/  S2R R0, SR_CTAID.Y ;  /* 0x0000000000007919 */ /* 0x000e340000002600 */
[----:B------:R-:W-:Y:S01]  /*0570*/  VOTEU.ALL UP0, P0 ;  /* 0x00000000003f7886 */ /* 0x000fe20000000000 */
[----:B------:R-:W-:Y:S01]  /*0580*/  VOTEU.ALL UP1, P0 ;  /* 0x00000000003f7886 */ /* 0x000fe20000020000 */
[----:B------:R-:W1:Y:S01]  /*0590*/  @P2 LDC R7, c[0x0][0x10] ;  /* 0x00000400ff072b82 */ /* 0x000e620000000800 */
[----:B------:R-:W-:-:S02]  /*05a0*/  @P2 IMAD.MOV.U32 R3, RZ, RZ, RZ ;  /* 0x000000ffff032224 */ /* 0x000fc400078e00ff */
[----:B------:R-:W-:Y:S01]  /*05b0*/  @P2 IMAD.MOV.U32 R11, RZ, RZ, RZ ;  /* 0x000000ffff0b2224 */ /* 0x000fe200078e00ff */
[----:B------:R-:W-:Y:S01]  /*05c0*/  @!UP0 UMOV UR6, 0x400 ;  /* 0x0000040000068882 */ /* 0x000fe20000000000 */
[----:B------:R-:W-:-:S04]  /*05d0*/  @!UP0 UIADD3 UR4, -UR4, 0x100000, URZ ;  /* 0x0010000004048890 */ /* 0x000fc8000fffe13f */
[----:B------:R-:W-:Y:S02]  /*05e0*/  @!UP0 USHF.L.U32 UR5, UR4, 0xb, URZ ;  /* 0x0000000b04058899 */ /* 0x000fe4000800063f */
[----:B------:R-:W-:Y:S01]  /*05f0*/  @!UP0 USHF.L.U32 UR4, UR4, 0x1, URZ ;  /* 0x0000000104048899 */ /* 0x000fe2000800063f */
[----:B------:R-:W5:Y:S08]  /*0600*/  @!P2 LDC R9, c[0x0][0xc] ;  /* 0x00000300ff09ab82 */ /* 0x000f700000000800 */
[----:B------:R-:W2:Y:S01]  /*0610*/  @!UP0 S2UR UR7, SR_CgaCtaId ;  /* 0x00000000000789c3 */ /* 0x000ea20000008800 */
[----:B0-----:R-:W-:-:S04]  /*0620*/  @P2 IMAD.MOV.U32 R2, RZ, RZ, R0 ;  /* 0x000000ffff022224 */ /* 0x001fc800078e0000 */
[----:B-1----:R-:W-:-:S04]  /*0630*/  @P2 IMAD.WIDE.U32 R6, R4, R7, R2 ;  /* 0x0000000704062225 */ /* 0x002fc800078e0002 */
[----:B------:R-:W-:Y:S02]  /*0640*/  @P2 IMAD.MOV.U32 R16, RZ, RZ, R6 ;  /* 0x000000ffff102224 */ /* 0x000fe400078e0006 */
[----:B------:R-:W-:Y:S02]  /*0650*/  @P2 IMAD.IADD R17, R7, 0x1, R11 ;  /* 0x0000000107112824 */ /* 0x000fe400078e020b */
[----:B-----5:R-:W-:-:S04]  /*0660*/  @!P2 IMAD.WIDE.U32 R2, R9, R0, R4 ;  /* 0x000000000902a225 */ /* 0x020fc800078e0004 */
[----:B------:R-:W-:Y:S02]  /*0670*/  @!P2 IMAD.MOV.U32 R16, RZ, RZ, R2 ;  /* 0x000000ffff10a224 */ /* 0x000fe400078e0002 */
[----:B------:R-:W-:Y:S01]  /*0680*/  @!P2 IMAD.MOV.U32 R17, RZ, RZ, R3 ;  /* 0x000000ffff11a224 */ /* 0x000fe200078e0003 */
[----:B--2---:R-:W-:Y:S02]  /*0690*/  @!UP0 ULEA UR6, UR7, UR6, 0x18 ;  /* 0x0000000607068291 */ /* 0x004fe4000f8ec03f */
[----:B------:R0:W-:Y:S01]  /*06a0*/  STL [R1+0x404], R16 ;  /* 0x0004041001007387 */ /* 0x0001e20000100800 */
[----:B------:R-:W-:-:S03]  /*06b0*/  VOTEU.ALL UP0, P0 ;  /* 0x00000000003f7886 */ /* 0x000fc60000000000 */
[----:B------:R0:W-:Y:S04]  /*06c0*/  STL [R1+0x400], R17 ;  /* 0x0004001101007387 */ /* 0x0001e80000100800 */
[----:B------:R-:W1:Y:S02]  /*06d0*/  FENCE.VIEW.ASYNC.S ;  /* 0x00000000000073c6 */ /* 0x000e640000000000 */
[----:B-1----:R0:W3:Y:S01]  /*06e0*/  @!UP0 SYNCS.EXCH.64 URZ, [UR6+0xc0], UR4 ;  /* 0x0000c004063f85b2 */ /* 0x0020e20008000100 */
[----:B------:R0:W3:Y:S01]  /*06f0*/  @!UP1 SYNCS.EXCH.64 URZ, [UR6+0xc8], UR4 ;  /* 0x0000c804063f95b2 */ /* 0x0000e20008000100 */
[----:B------:R-:W-:Y:S01]  /*0700*/  NOP ;  /* 0x0000000000007918 */ /* 0x000fe20000000000 */
[----:B---34-:R-:W-:Y:S06]  /*0710*/  BAR.SYNC.DEFER_BLOCKING 0x0 ;  /* 0x0000000000007b1d */ /* 0x018fec0000010000 */
[----:B0-----:R-:W-:Y:S05]  /*0720*/  @!P1 BRA `(.L_x_4) ;  /* 0x000001c800289947 */ /* 0x001fea0003800000 */
[----:B------:R-:W-:-:S06]  /*0730*/  UISETP.GT.U32.AND UP0, UPT, UR10, 0x1, UPT ;  /* 0x000000010a00788c */ /* 0x000fcc000bf04070 */
[----:B------:R-:W-:-:S13]  /*0740*/  PLOP3.LUT P0, PT, PT, PT, UP0, 0x80, 0x0 ;  /* 0x000000000000781c */ /* 0x000fda0003f0f008 */
[----:B------:R-:W-:Y:S05]  /*0750*/  @P0 EXIT ;  /* 0x000000000000094d */ /* 0x000fea0003800000 */
[----:B------:R-:W-:Y:S01]  /*0760*/  ULDC.64 UR4, c[0x0][0x650] ;  /* 0x0001940000047ab9 */ /* 0x000fe20000000a00 */
[----:B------:R-:W-:Y:S01]  /*0770*/  UMOV UR41, 0xffffffff ;  /* 0xffffffff00297882 */ /* 0x000fe20000000000 */
[----:B------:R-:W-:Y:S01]  /*0780*/  ISETP.GE.U32.AND P0, PT, R16, UR4, PT ;  /* 0x0000000410007c0c */ /* 0x000fe2000bf06070 */
[----:B------:R-:W-:Y:S01]  /*0790*/  UMOV UR42, 0xffffffff ;  /* 0xffffffff002a7882 */ /* 0x000fe20000000000 */
[----:B------:R-:W-:Y:S01]  /*07a0*/  UMOV UR45, 0xffffffff ;  /* 0xffffffff002d7882 */ /* 0x000fe20000000000 */
[----:B------:R-:W-:Y:S02]  /*07b0*/  PRMT R6, RZ, 0x7610, R6 ;  /* 0x00007610ff067816 */ /* 0x000fe40000000006 */
[----:B------:R-:W-:-:S13]  /*07c0*/  ISETP.GE.U32.AND.EX P0, PT, R17, UR5, PT, P0 ;  /* 0x0000000511007c0c */ /* 0x000fda000bf06100 */
[----:B------:R-:W-:Y:S05]  /*07d0*/  @P0 BRA `(.L_x_5) ;  /* 0x00000004006c0947 */ /* 0x000fea0003800000 */
[----:B------:R-:W0:Y:S01]  /*07e0*/  LDC.64 R12, c[0x0][0x628] ;  /* 0x00018a00ff0c7b82 */ /* 0x000e220000000a00 */
[----:B------:R-:W-:Y:S02]  /*07f0*/  IMAD.MOV.U32 R2, RZ, RZ, R16 ;  /* 0x000000ffff027224 */ /* 0x000fe400078e0010 */
[----:B------:R-:W-:-:S05]  /*0800*/  IMAD.MOV.U32 R3, RZ, RZ, R17 ;  /* 0x000000ffff037224 */ /* 0x000fca00078e0011 */
[----:B------:R-:W1:Y:S08]  /*0810*/  LDC R10, c[0x0][0x630] ;  /* 0x00018c00ff0a7b82 */ /* 0x000e700000000800 */
[----:B------:R-:W2:Y:S01]  /*0820*/  LDC.64 R14, c[0x0][0x620] ;  /* 0x00018800ff0e7b82 */ /* 0x000ea20000000a00 */
[----:B0-----:R-:W-:-:S04]  /*0830*/  ISETP.NE.U32.AND P0, PT, R12, RZ, PT ;  /* 0x000000ff0c00720c */ /* 0x001fc80003f05070 */
[----:B------:R-:W-:-:S13]  /*0840*/  ISETP.NE.AND.EX P0, PT, R13, RZ, PT, P0 ;  /* 0x000000ff0d00720c */ /* 0x000fda0003f05300 */
[----:B-12---:R-:W-:Y:S05]  /*0850*/  @!P0 BRA `(.L_x_6) ;  /* 0x0000000000288947 */ /* 0x006fea0003800000 */
[----:B------:R-:W0:Y:S02]  /*0860*/  LDC R9, c[0x0][0x634] ;  /* 0x00018d00ff097b82 */ /* 0x000e240000000800 */
[----:B0-----:R-:W-:-:S05]  /*0870*/  IADD3 R9, P0, R16, R9, RZ ;  /* 0x0000000910097210 */ /* 0x001fca0007f1e0ff */
[----:B------:R-:W-:-:S04]  /*0880*/  IMAD.X R11, RZ, RZ, R17, P0 ;  /* 0x000000ffff0b7224 */ /* 0x000fc800000e0611 */
[----:B------:R-:W-:-:S04]  /*0890*/  IMAD.WIDE.U32 R2, R11, R12, RZ ;  /* 0x0000000c0b027225 */ /* 0x000fc800078e00ff */
[----:B------:R-:W-:-:S04]  /*08a0*/  IMAD.WIDE.U32 R6, P0, R9, R13, R2 ;  /* 0x0000000d09067225 */ /* 0x000fc80007800002 */
[----:B------:R-:W-:-:S04]  /*08b0*/  IMAD.WIDE.U32 R2, R9, R12, RZ ;  /* 0x0000000c09027225 */ /* 0x000fc800078e00ff */
[----:B------:R-:W-:Y:S01]  /*08c0*/  IMAD.X R9, RZ, RZ, RZ, P0 ;  /* 0x000000ffff097224 */ /* 0x000fe200000e06ff */
[----:B------:R-:W-:Y:S01]  /*08d0*/  IADD3 RZ, P0, R3, R6, RZ ;  /* 0x0000000603ff7210 */ /* 0x000fe20007f1e0ff */
[----:B------:R-:W-:-:S04]  /*08e0*/  IMAD.MOV.U32 R8, RZ, RZ, R7 ;  /* 0x000000ffff087224 */ /* 0x000fc800078e0007 */
[----:B------:R-:W-:-:S08]  /*08f0*/  IMAD.WIDE.U32.X R2, R11, R13, R8, P0 ;  /* 0x0000000d0b027225 */ /* 0x000fd000000e0408 */
.L_x_6:
[-CC-:B------:R-:W-:Y:S01]  /*0900*/  SHF.R.U64 R22, R2, R10.reuse, R3.reuse ;  /* 0x0000000a02167219 */ /* 0x180fe20000001203 */
[----:B------:R-:W0:Y:S01]  /*0910*/  LDC.64 R18, c[0x0][0x640] ;  /* 0x00019000ff127b82 */ /* 0x000e220000000a00 */
[----:B------:R-:W-:Y:S01]  /*0920*/  SHF.R.U32.HI R2, RZ, R10, R3 ;  /* 0x0000000aff027219 */ /* 0x000fe20000011603 */
[----:B------:R-:W-:Y:S01]  /*0930*/  ULDC UR4, c[0x0][0x150] ;  /* 0x0000540000047ab9 */ /* 0x000fe20000000800 */
[----:B------:R-:W-:Y:S01]  /*0940*/  IADD3 R9, P0, RZ, -R22, RZ ;  /* 0x80000016ff097210 */ /* 0x000fe20007f1e0ff */
[----:B------:R-:W-:Y:S01]  /*0950*/  IMAD.MOV.U32 R3, RZ, RZ, R17 ;  /* 0x000000ffff037224 */ /* 0x000fe200078e0011 */
[----:B------:R-:W-:-:S03]  /*0960*/  I2FP.F32.U32 R5, R4 ;  /* 0x0000000400057245 */ /* 0x000fc60000201000 */
[----:B------:R-:W1:Y:S01]  /*0970*/  LDC R8, c[0x0][0x618] ;  /* 0x00018600ff087b82 */ /* 0x000e620000000800 */
[----:B------:R-:W-:Y:S02]  /*0980*/  IMAD.X R11, RZ, RZ, ~R2, P0 ;  /* 0x000000ffff0b7224 */ /* 0x000fe400000e0e02 */
[----:B------:R-:W-:Y:S01]  /*0990*/  FMUL R5, R5, UR4 ;  /* 0x0000000405057c20 */ /* 0x000fe20008400000 */
[----:B------:R-:W-:Y:S01]  /*09a0*/  IMAD.MOV.U32 R2, RZ, RZ, R16 ;  /* 0x000000ffff027224 */ /* 0x000fe200078e0010 */
[----:B------:R-:W-:Y:S01]  /*09b0*/  ULDC UR4, c[0x0][0x154] ;  /* 0x0000550000047ab9 */ /* 0x000fe20000000800 */
[-C--:B------:R-:W-:Y:S02]  /*09c0*/  IMAD R6, R11, R14.reuse, RZ ;  /* 0x0000000e0b067224 */ /* 0x080fe400078e02ff */
[C---:B------:R-:W-:Y:S01]  /*09d0*/  IMAD.WIDE.U32 R2, R9.reuse, R14, R2 ;  /* 0x0000000e09027225 */ /* 0x040fe200078e0002 */
[----:B------:R-:W2:Y:S01]  /*09e0*/  LDC R7, c[0x0][0x144] ;  /* 0x00005100ff077b82 */ /* 0x000ea20000000800 */
[----:B------:R-:W3:Y:S02]  /*09f0*/  F2I.U32.TRUNC.NTZ R5, R5 ;  /* 0x0000000500057305 */ /* 0x000ee4000020f000 */
[----:B------:R-:W-:-:S04]  /*0a00*/  IMAD R9, R9, R15, R6 ;  /* 0x0000000f09097224 */ /* 0x000fc800078e0206 */
[----:B------:R-:W-:Y:S01]  /*0a10*/  IMAD.IADD R3, R3, 0x1, R9 ;  /* 0x0000000103037824 */ /* 0x000fe200078e0209 */
[----:B------:R-:W4:Y:S01]  /*0a20*/  LDC R10, c[0x0][0x608] ;  /* 0x00018200ff0a7b82 */ /* 0x000f220000000800 */
[----:B0-----:R-:W-:-:S04]  /*0a30*/  ISETP.NE.U32.AND P0, PT, R18, RZ, PT ;  /* 0x000000ff1200720c */ /* 0x001fc80003f05070 */
[----:B------:R-:W-:-:S03]  /*0a40*/  ISETP.NE.AND.EX P0, PT, R19, RZ, PT, P0 ;  /* 0x000000ff1300720c */ /* 0x000fc60003f05300 */
[----:B------:R-:W0:Y:S01]  /*0a50*/  LDC R15, c[0x0][0x658] ;  /* 0x00019600ff0f7b82 */ /* 0x000e220000000800 */
[----:B-1----:R-:W-:Y:S01]  /*0a60*/  SHF.R.U64 R12, R2, R8, R3 ;  /* 0x00000008020c7219 */ /* 0x002fe20000001203 */
[----:B---3--:R-:W-:Y:S01]  /*0a70*/  IMAD.MOV R6, RZ, RZ, -R5 ;  /* 0x000000ffff067224 */ /* 0x008fe200078e0a05 */
[----:B------:R-:W-:Y:S02]  /*0a80*/  I2FP.F32.U32 R2, R0 ;  /* 0x0000000000027245 */ /* 0x000fe40000201000 */
[----:B------:R-:W-:-:S03]  /*0a90*/  SHF.R.U32.HI R5, RZ, R8, R3 ;  /* 0x00000008ff057219 */ /* 0x000fc60000011603 */
[----:B------:R-:W1:Y:S01]  /*0aa0*/  LDC R13, c[0x0][0x148] ;  /* 0x00005200ff0d7b82 */ /* 0x000e620000000800 */
[----:B--2---:R-:W-:Y:S02]  /*0ab0*/  IMAD R8, R7, R6, R4 ;  /* 0x0000000607087224 */ /* 0x004fe400078e0204 */
[----:B------:R-:W-:Y:S01]  /*0ac0*/  FMUL R3, R2, UR4 ;  /* 0x0000000402037c20 */ /* 0x000fe20008400000 */
[----:B------:R-:W-:Y:S02]  /*0ad0*/  IMAD.MOV.U32 R2, RZ, RZ, -0x1 ;  /* 0xffffffffff027424 */ /* 0x000fe400078e00ff */
[----:B------:R-:W-:Y:S01]  /*0ae0*/  IMAD.MOV.U32 R6, RZ, RZ, 0x1 ;  /* 0x00000001ff067424 */ /* 0x000fe200078e00ff */
[----:B------:R2:W3:Y:S01]  /*0af0*/  F2I.U32.TRUNC.NTZ R11, R3 ;  /* 0x00000003000b7305 */ /* 0x0004e2000020f000 */
[----:B------:R-:W1:Y:S01]  /*0b00*/  LDC R17, c[0x0][0x600] ;  /* 0x00018000ff117b82 */ /* 0x000e620000000800 */
[-CC-:B----4-:R-:W-:Y:S02]  /*0b10*/  SHF.R.U64 R23, R12, R10.reuse, R5.reuse ;  /* 0x0000000a0c177219 */ /* 0x190fe40000001205 */
[----:B------:R-:W-:-:S05]  /*0b20*/  SHF.R.U32.HI R4, RZ, R10, R5 ;  /* 0x0000000aff047219 */ /* 0x000fca0000011605 */
[----:B------:R-:W4:Y:S01]  /*0b30*/  LDC R14, c[0x0][0x648] ;  /* 0x00019200ff0e7b82 */ /* 0x000f220000000800 */
[-CC-:B0-----:R-:W-:Y:S02]  /*0b40*/  SHF.R.U64 R20, R23, R15.reuse, R4.reuse ;  /* 0x0000000f17147219 */ /* 0x181fe40000001204 */
[-C--:B------:R-:W-:Y:S02]  /*0b50*/  SHF.L.U32 R2, R2, R15.reuse, RZ ;  /* 0x0000000f02027219 */ /* 0x080fe400000006ff */
[-C--:B------:R-:W-:Y:S02]  /*0b60*/  SHF.R.U32.HI R4, RZ, R15.reuse, R4 ;  /* 0x0000000fff047219 */ /* 0x080fe40000011604 */
[----:B------:R-:W-:Y:S01]  /*0b70*/  LOP3.LUT R10, RZ, R2, RZ, 0x33, !PT ;  /* 0x00000002ff0a7212 */ /* 0x000fe200078e33ff */
[----:B------:R-:W0:Y:S01]  /*0b80*/  LDC R21, c[0x0][0x638] ;  /* 0x00018e00ff157b82 */ /* 0x000e220000000800 */
[----:B------:R-:W-:Y:S01]  /*0b90*/  SHF.L.U32 R9, R6, R15, RZ ;  /* 0x0000000f06097219 */ /* 0x000fe200000006ff */
[----:B------:R-:W-:-:S02]  /*0ba0*/  IMAD.MOV.U32 R2, RZ, RZ, R20 ;  /* 0x000000ffff027224 */ /* 0x000fc400078e0014 */
[----:B--2---:R-:W-:-:S04]  /*0bb0*/  IMAD.MOV.U32 R3, RZ, RZ, R4 ;  /* 0x000000ffff037224 */ /* 0x004fc800078e0004 */
[----:B------:R-:W2:Y:S01]  /*0bc0*/  LDC R16, c[0x0][0x610] ;  /* 0x00018400ff107b82 */ /* 0x000ea20000000800 */
[----:B---3--:R-:W-:Y:S05]  /*0bd0*/  @!P0 BRA `(.L_x_7) ;  /* 0x0000000000288947 */ /* 0x008fea0003800000 */
[----:B------:R-:W3:Y:S02]  /*0be0*/  LDC R7, c[0x0][0x64c] ;  /* 0x00019300ff077b82 */ /* 0x000ee40000000800 */
[----:B---3--:R-:W-:-:S05]  /*0bf0*/  IADD3 R7, P0, R20, R7, RZ ;  /* 0x0000000714077210 */ /* 0x008fca0007f1e0ff */
        /* <DEDUP_REMOVED lines=8> */
.L_x_7:
[----:B----4-:R-:W-:Y:S01]  /*0c80*/  SHF.R.U64 R2, R2, R14, R3 ;  /* 0x0000000e02027219 */ /* 0x010fe20000001203 */
[----:B-1----:R-:W-:Y:S01]  /*0c90*/  VIADD R3, R17, 0xffffffff ;  /* 0xffffffff11037836 */ /* 0x002fe20000000000 */
[----:B------:R-:W-:Y:S01]  /*0ca0*/  LOP3.LUT R10, R23, R10, RZ, 0xc0, !PT ;  /* 0x0000000a170a7212 */ /* 0x000fe200078ec0ff */
[----:B------:R-:W-:Y:S01]  /*0cb0*/  IMAD.MOV R11, RZ, RZ, -R11 ;  /* 0x000000ffff0b7224 */ /* 0x000fe200078e0a0b */
[----:B------:R-:W-:Y:S01]  /*0cc0*/  R2UR UR45, R22 ;  /* 0x00000000162d72ca */ /* 0x000fe200000e0000 */
[----:B------:R-:W-:Y:S01]  /*0cd0*/  IMAD.MOV R4, RZ, RZ, -R2 ;  /* 0x000000ffff047224 */ /* 0x000fe200078e0a02 */
[----:B------:R-:W-:Y:S01]  /*0ce0*/  LOP3.LUT R3, R12, R3, RZ, 0xc0, !PT ;  /* 0x000000030c037212 */ /* 0x000fe200078ec0ff */
[----:B------:R-:W-:Y:S02]  /*0cf0*/  @P2 IMAD R8, R13, R11, R0 ;  /* 0x0000000b0d082224 */ /* 0x000fe400078e0200 */
[----:B------:R-:W-:Y:S02]  /*0d00*/  IMAD R9, R9, R2, R10 ;  /* 0x0000000209097224 */ /* 0x000fe400078e020a */
[----:B0-----:R-:W-:-:S02]  /*0d10*/  IMAD R0, R4, R21, R20 ;  /* 0x0000001504007224 */ /* 0x001fc400078e0214 */
[----:B--2---:R-:W-:Y:S02]  /*0d20*/  IMAD R8, R9, R16, R8 ;  /* 0x0000001009087224 */ /* 0x004fe400078e0208 */
[----:B------:R-:W-:Y:S02]  /*0d30*/  IMAD R3, R0, R17, R3 ;  /* 0x0000001100037224 */ /* 0x000fe400078e0203 */
[----:B------:R-:W-:-:S03]  /*0d40*/  IMAD.MOV.U32 R6, RZ, RZ, 0x1 ;  /* 0x00000001ff067424 */ /* 0x000fc600078e00ff */
[----:B------:R-:W-:Y:S02]  /*0d50*/  SEL R0, R3, R8, !P2 ;  /* 0x0000000803007207 */ /* 0x000fe40005000000 */
[----:B------:R-:W-:Y:S02]  /*0d60*/  SEL R8, R8, R3, !P2 ;  /* 0x0000000308087207 */ /* 0x000fe40005000000 */
[----:B------:R-:W-:Y:S02]  /*0d70*/  R2UR UR42, R0 ;  /* 0x00000000002a72ca */ /* 0x000fe400000e0000 */
[----:B------:R-:W-:-:S15]  /*0d80*/  R2UR UR41, R8 ;  /* 0x00000000082972ca */ /* 0x000fde00000e0000 */
.L_x_5:
[----:B------:R-:W-:-:S08]  /*0d90*/  NOP ;  /* 0x0000000000007918 */ /* 0x000fd00000000000 */
[----:B------:R-:W0:Y:S02]  /*0da0*/  USETMAXREG.TRY_ALLOC.CTAPOOL UP0, 0xf0 ;  /* 0x000000f0000079c8 */ /* 0x000e240008000600 */
[----:B0-----:R-:W-:-:S13]  /*0db0*/  PLOP3.LUT P0, PT, PT, PT, UP0, 0x80, 0x0 ;  /* 0x000000000000781c */ /* 0x001fda0003f0f008 */
[----:B------:R-:W-:Y:S05]  /*0dc0*/  @!P0 BRA `(.L_x_5) ;  /* 0xfffffffc00f08947 */ /* 0x000fea000383ffff */
[----:B------:R-:W-:Y:S01]  /*0dd0*/  ULDC.64 UR4, c[0x0][0x598] ;  /* 0x0001660000047ab9 */ /* 0x000fe20000000a00 */
[----:B------:R-:W-:Y:S01]  /*0de0*/  ULDC.64 UR36, c[0x0][0x208] ;  /* 0x0000820000247ab9 */ /* 0x000fe20000000a00 */
[----:B------:R-:W-:-:S04]  /*0df0*/  ISETP.NE.U32.AND P0, PT, RZ, UR4, PT ;  /* 0x00000004ff007c0c */ /* 0x000fc8000bf05070 */
[----:B------:R-:W-:-:S13]  /*0e00*/  ISETP.NE.AND.EX P0, PT, RZ, UR5, PT, P0 ;  /* 0x00000005ff007c0c */ /* 0x000fda000bf05300 */
[----:B------:R-:W-:Y:S05]  /*0e10*/  @!P0 BRA `(.L_x_8) ;  /* 0x00000000001c8947 */ /* 0x000fea0003800000 */
[----:B------:R-:W0:Y:S02]  /*0e20*/  LDC.64 R2, c[0x0][0x598] ;  /* 0x00016600ff027b82 */ /* 0x000e240000000a00 */
[----:B0-----:R-:W2:Y:S02]  /*0e30*/  LDG.E.64 R2, desc[UR36][R2.64] ;  /* 0x0000002402027981 */ /* 0x001ea4000c1e1b00 */
[----:B--2---:R-:W-:-:S04]  /*0e40*/  ISETP.NE.U32.AND P0, PT, R2, RZ, PT ;  /* 0x000000ff0200720c */ /* 0x004fc80003f05070 */
[----:B------:R-:W-:-:S13]  /*0e50*/  ISETP.NE.AND.EX P0, PT, R3, RZ, PT, P0 ;  /* 0x000000ff0300720c */ /* 0x000fda0003f05300 */
[----:B------:R-:W-:Y:S05]  /*0e60*/  @!P0 BRA `(.L_x_8) ;  /* 0x0000000000088947 */ /* 0x000fea0003800000 */
[----:B------:R0:W5:Y:S01]  /*0e70*/  LD.E R2, desc[UR36][R2.64] ;  /* 0x0000002402027980 */ /* 0x000162000c101900 */
[----:B------:R-:W-:Y:S05]  /*0e80*/  BRA `(.L_x_9) ;  /* 0x0000000000247947 */ /* 0x000fea0003800000 */
.L_x_8:
[----:B------:R-:W-:Y:S02]  /*0e90*/  ULDC.64 UR4, c[0x0][0x588] ;  /* 0x0001620000047ab9 */ /* 0x000fe40000000a00 */
[----:B------:R-:W-:-:S04]  /*0ea0*/  ISETP.NE.U32.AND P0, PT, RZ, UR4, PT ;  /* 0x00000004ff007c0c */ /* 0x000fc8000bf05070 */
[----:B------:R-:W-:-:S13]  /*0eb0*/  ISETP.NE.AND.EX P0, PT, RZ, UR5, PT, P0 ;  /* 0x00000005ff007c0c */ /* 0x000fda000bf05300 */
[----:B------:R-:W-:Y:S05]  /*0ec0*/  @!P0 BRA `(.L_x_10) ;  /* 0x00000000000c8947 */ /* 0x000fea0003800000 */
[----:B------:R-:W0:Y:S02]  /*0ed0*/  LDC.64 R2, c[0x0][0x588] ;  /* 0x00016200ff027b82 */ /* 0x000e240000000a00 */
[----:B0-----:R1:W5:Y:S01]  /*0ee0*/  LDG.E R2, desc[UR36][R2.64] ;  /* 0x0000002402027981 */ /* 0x001362000c1e1900 */
[----:B------:R-:W-:Y:S05]  /*0ef0*/  BRA `(.L_x_9) ;  /* 0x0000000000087947 */ /* 0x000fea0003800000 */
.L_x_10:
[----:B------:R-:W-:Y:S02]  /*0f00*/  ULDC UR4, c[0x0][0x580] ;  /* 0x0001600000047ab9 */ /* 0x000fe40000000800 */
[----:B------:R-:W-:-:S07]  /*0f10*/  IMAD.U32 R2, RZ, RZ, UR4 ;  /* 0x00000004ff027e24 */ /* 0x000fce000f8e00ff */
.L_x_9:
[----:B------:R-:W-:Y:S02]  /*0f20*/  ULDC.64 UR4, c[0x0][0x5a0] ;  /* 0x0001680000047ab9 */ /* 0x000fe40000000a00 */
[----:B------:R-:W-:-:S04]  /*0f30*/  ISETP.NE.U32.AND P0, PT, RZ, UR4, PT ;  /* 0x00000004ff007c0c */ /* 0x000fc8000bf05070 */
[----:B------:R-:W-:-:S13]  /*0f40*/  ISETP.NE.AND.EX P0, PT, RZ, UR5, PT, P0 ;  /* 0x00000005ff007c0c */ /* 0x000fda000bf05300 */
[----:B------:R-:W-:Y:S05]  /*0f50*/  @!P0 BRA `(.L_x_11) ;  /* 0x00000000001c8947 */ /* 0x000fea0003800000 */
[----:B------:R-:W2:Y:S02]  /*0f60*/  LDC.64 R4, c[0x0][0x5a0] ;  /* 0x00016800ff047b82 */ /* 0x000ea40000000a00 */
[----:B--2---:R-:W2:Y:S02]  /*0f70*/  LDG.E.64 R4, desc[UR36][R4.64] ;  /* 0x0000002404047981 */ /* 0x004ea4000c1e1b00 */
[----:B--2---:R-:W-:-:S04]  /*0f80*/  ISETP.NE.U32.AND P0, PT, R4, RZ, PT ;  /* 0x000000ff0400720c */ /* 0x004fc80003f05070 */
[----:B------:R-:W-:-:S13]  /*0f90*/  ISETP.NE.AND.EX P0, PT, R5, RZ, PT, P0 ;  /* 0x000000ff0500720c */ /* 0x000fda0003f05300 */
[----:B------:R-:W-:Y:S05]  /*0fa0*/  @!P0 BRA `(.L_x_11) ;  /* 0x0000000000088947 */ /* 0x000fea0003800000 */
[----:B------:R2:W5:Y:S01]  /*0fb0*/  LD.E R16, desc[UR36][R4.64] ;  /* 0x0000002404107980 */ /* 0x000562000c101900 */
[----:B------:R-:W-:Y:S05]  /*0fc0*/  BRA `(.L_x_12) ;  /* 0x0000000000247947 */ /* 0x000fea0003800000 */
.L_x_11:
[----:B------:R-:W-:Y:S02]  /*0fd0*/  ULDC.64 UR4, c[0x0][0x590] ;  /* 0x0001640000047ab9 */ /* 0x000fe40000000a00 */
[----:B------:R-:W-:-:S04]  /*0fe0*/  ISETP.NE.U32.AND P0, PT, RZ, UR4, PT ;  /* 0x00000004ff007c0c */ /* 0x000fc8000bf05070 */
[----:B------:R-:W-:-:S13]  /*0ff0*/  ISETP.NE.AND.EX P0, PT, RZ, UR5, PT, P0 ;  /* 0x00000005ff007c0c */ /* 0x000fda000bf05300 */
[----:B------:R-:W-:Y:S05]  /*1000*/  @!P0 BRA `(.L_x_13) ;  /* 0x00000000000c8947 */ /* 0x000fea0003800000 */
[----:B------:R-:W2:Y:S02]  /*1010*/  LDC.64 R16, c[0x0][0x590] ;  /* 0x00016400ff107b82 */ /* 0x000ea40000000a00 */
[----:B--2---:R3:W5:Y:S01]  /*1020*/  LDG.E R16, desc[UR36][R16.64] ;  /* 0x0000002410107981 */ /* 0x004762000c1e1900 */
[----:B------:R-:W-:Y:S05]  /*1030*/  BRA `(.L_x_12) ;  /* 0x0000000000087947 */ /* 0x000fea0003800000 */
.L_x_13:
[----:B------:R-:W-:Y:S02]  /*1040*/  ULDC UR4, c[0x0][0x584] ;  /* 0x0001610000047ab9 */ /* 0x000fe40000000800 */
[----:B------:R-:W-:-:S07]  /*1050*/  IMAD.U32 R16, RZ, RZ, UR4 ;  /* 0x00000004ff107e24 */ /* 0x000fce000f8e00ff */
.L_x_12:
[----:B------:R-:W-:-:S13]  /*1060*/  LOP3.LUT P0, RZ, R6, 0xff, RZ, 0xc0, !PT ;  /* 0x000000ff06ff7812 */ /* 0x000fda000780c0ff */
[----:B------:R-:W-:Y:S05]  /*1070*/  @!P0 EXIT ;  /* 0x000000000000894d */ /* 0x000fea0003800000 */
[----:B------:R-:W-:Y:S01]  /*1080*/  ULDC UR4, c[0x0][0x28c] ;  /* 0x0000a30000047ab9 */ /* 0x000fe20000000800 */
[----:B------:R-:W-:Y:S01]  /*1090*/  UMOV UR38, URZ ;  /* 0x0000003f00267c82 */ /* 0x000fe20008000000 */
[----:B------:R-:W-:Y:S01]  /*10a0*/  UIADD3 UR4, UR4, 0xf, URZ ;  /* 0x0000000f04047890 */ /* 0x000fe2000fffe03f */
[----:B------:R-:W-:-:S03]  /*10b0*/  UMOV UR39, URZ ;  /* 0x0000003f00277c82 */ /* 0x000fc60008000000 */
[----:B------:R-:W-:-:S04]  /*10c0*/  USHF.R.S32.HI UR5, URZ, 0x1f, UR4 ;  /* 0x0000001f3f057899 */ /* 0x000fc80008011404 */
[----:B------:R-:W-:-:S04]  /*10d0*/  ULEA.HI UR5, UR5, UR4, URZ, 0x4 ;  /* 0x0000000405057291 */ /* 0x000fc8000f8f203f */
[----:B------:R-:W-:-:S12]  /*10e0*/  USHF.R.S32.HI UR43, URZ, 0x4, UR5 ;  /* 0x000000043f2b7899 */ /* 0x000fd80008011405 */
.L_x_299:
[----:B----4-:R-:W4:Y:S01]  /*10f0*/  S2R R0, SR_TID.X ;  /* 0x0000000000007919 */ /* 0x010f220000002100 */
[----:B------:R-:W0:Y:S01]  /*1100*/  S2UR UR6, SR_CgaCtaId ;  /* 0x00000000000679c3 */ /* 0x000e220000008800 */
[----:B------:R-:W-:Y:S02]  /*1110*/  UMOV UR44, 0x400 ;  /* 0x00000400002c7882 */ /* 0x000fe40000000000 */
[----:B0-----:R-:W-:Y:S01]  /*1120*/  ULEA UR44, UR6, UR44, 0x18 ;  /* 0x0000002c062c7291 */ /* 0x001fe2000f8ec03f */
[----:B----4-:R-:W-:-:S04]  /*1130*/  LOP3.LUT R0, R0, 0x80, RZ, 0xc0, !PT ;  /* 0x0000008000007812 */ /* 0x010fc800078ec0ff */
[----:B------:R-:W-:-:S06]  /*1140*/  SHF.R.U32.HI R0, RZ, 0x7, R0 ;  /* 0x00000007ff007819 */ /* 0x000fcc0000011600 */
[----:B------:R-:W0:Y:S02]  /*1150*/  SHFL.IDX PT, R0, R0, RZ, 0x1f ;  /* 0x00001fff00007589 */ /* 0x000e2400000e0000 */
[----:B0-----:R-:W-:-:S13]  /*1160*/  R2UR UR4, R0 ;  /* 0x00000000000472ca */ /* 0x001fda00000e0000 */
[----:B------:R-:W-:-:S04]  /*1170*/  ULEA.HI UR5, UR4, UR4, URZ, 0x1 ;  /* 0x0000000404057291 */ /* 0x000fc8000f8f083f */
[----:B------:R-:W-:-:S04]  /*1180*/  ULOP3.LUT UR5, UR5, 0x1ffffe, URZ, 0xc0, !UPT ;  /* 0x001ffffe05057892 */ /* 0x000fc8000f8ec03f */
[----:B------:R-:W-:-:S03]  /*1190*/  UIADD3 UR5, UR4, -UR5, URZ ;  /* 0x8000000504057290 */ /* 0x000fc6000fffe03f */
[----:B------:R-:W-:Y:S01]  /*11a0*/  ULDC UR4, c[0x0][0x28c] ;  /* 0x0000a30000047ab9 */ /* 0x000fe20000000800 */
[----:B------:R-:W-:Y:S01]  /*11b0*/  ULEA UR5, UR5, UR44, 0xb ;  /* 0x0000002c05057291 */ /* 0x000fe2000f8e583f */
[----:B------:R-:W-:-:S03]  /*11c0*/  ISETP.LT.AND P0, PT, RZ, UR4, PT ;  /* 0x00000004ff007c0c */ /* 0x000fc6000bf01270 */
[----:B------:R-:W-:-:S04]  /*11d0*/  UIADD3 UR5, UR5, 0x180, URZ ;  /* 0x0000018005057890 */ /* 0x000fc8000fffe03f */
[----:B------:R-:W-:-:S04]  /*11e0*/  USHF.R.U32.HI UR5, URZ, 0x4, UR5 ;  /* 0x000000043f057899 */ /* 0x000fc80008011605 */
[----:B------:R-:W-:Y:S02]  /*11f0*/  ULOP3.LUT UR46, UR5, 0x3fff, URZ, 0xc0, !UPT ;  /* 0x00003fff052e7892 */ /* 0x000fe4000f8ec03f */
[----:B---3--:R-:W-:Y:S10]  /*1200*/  @P0 BRA `(.L_x_14) ;  /* 0x0000000000400947 */ /* 0x008ff40003800000 */
[----:B------:R-:W-:Y:S01]  /*1210*/  MOV R0, 0x0 ;  /* 0x0000000000007802 */ /* 0x000fe20000000f00 */
[----:B------:R-:W-:Y:S01]  /*1220*/  ULDC.64 UR4, c[0x4][0x68] ;  /* 0x01001a0000047ab9 */ /* 0x000fe20000000a00 */
[----:B------:R-:W-:Y:S01]  /*1230*/  ULDC.64 UR6, c[0x4][0x8] ;  /* 0x0100020000067ab9 */ /* 0x000fe20000000a00 */
[----:B--2---:R-:W-:Y:S01]  /*1240*/  IMAD.U32 R4, RZ, RZ, UR4 ;  /* 0x00000004ff047e24 */ /* 0x004fe2000f8e00ff */
[----:B------:R0:W2:Y:S01]  /*1250*/  LDC.64 R14, c[0x4][R0] ;  /* 0x01000000000e7b82 */ /* 0x0000a20000000a00 */
[----:B------:R-:W-:Y:S01]  /*1260*/  IMAD.U32 R5, RZ, RZ, UR5 ;  /* 0x00000005ff057e24 */ /* 0x000fe2000f8e00ff */
[----:B------:R-:W-:Y:S01]  /*1270*/  ULDC.64 UR4, c[0x4][0x70] ;  /* 0x01001c0000047ab9 */ /* 0x000fe20000000a00 */
[----:B------:R-:W-:Y:S02]  /*1280*/  IMAD.U32 R10, RZ, RZ, UR6 ;  /* 0x00000006ff0a7e24 */ /* 0x000fe4000f8e00ff */
[----:B------:R-:W-:Y:S02]  /*1290*/  IMAD.U32 R6, RZ, RZ, UR4 ;  /* 0x00000004ff067e24 */ /* 0x000fe4000f8e00ff */
[----:B------:R-:W-:-:S02]  /*12a0*/  IMAD.U32 R7, RZ, RZ, UR5 ;  /* 0x00000005ff077e24 */ /* 0x000fc4000f8e00ff */
[----:B------:R-:W-:Y:S02]  /*12b0*/  IMAD.U32 R11, RZ, RZ, UR7 ;  /* 0x00000007ff0b7e24 */ /* 0x000fe4000f8e00ff */
[----:B------:R-:W-:Y:S02]  /*12c0*/  IMAD.MOV.U32 R8, RZ, RZ, 0x1e1 ;  /* 0x000001e1ff087424 */ /* 0x000fe400078e00ff */
[----:B------:R-:W-:Y:S02]  /*12d0*/  IMAD.MOV.U32 R12, RZ, RZ, 0x1 ;  /* 0x00000001ff0c7424 */ /* 0x000fe400078e00ff */
[----:B0-----:R-:W-:-:S07]  /*12e0*/  IMAD.MOV.U32 R13, RZ, RZ, RZ ;  /* 0x000000ffff0d7224 */ /* 0x001fce00078e00ff */
[----:B------:R-:W-:-:S07]  /*12f0*/  LEPC R20, `(.L_x_14) ;  /* 0x000000001014794e */ /* 0x000fce0000000000 */
[----:B-123-5:R-:W-:Y:S05]  /*1300*/  CALL.ABS.NOINC R14 ;  /* 0x000000000e007343 */ /* 0x02efea0003c00000 */
.L_x_14:
[----:B------:R-:W-:-:S06]  /*1310*/  ULOP3.LUT UR4, UR40, 0x1, URZ, 0xfc, !UPT ;  /* 0x0000000128047892 */ /* 0x000fcc000f8efc3f */
[----:B------:R-:W-:-:S05]  /*1320*/  IMAD.U32 R0, RZ, RZ, UR4 ;  /* 0x00000004ff007e24 */ /* 0x000fca000f8e00ff */
[----:B------:R-:W-:-:S13]  /*1330*/  ISETP.NE.AND P0, PT, R0, 0x3, PT ;  /* 0x000000030000780c */ /* 0x000fda0003f05270 */
[----:B------:R-:W-:Y:S05]  /*1340*/  @!P0 BRA `(.L_x_15) ;  /* 0x0000000000048947 */ /* 0x000fea0003800000 */
[----:B------:R-:W-:Y:S01]  /*1350*/  BPT.TRAP 0x1 ;  /* 0x000000040000795c */ /* 0x000fe20000300000 */
.L_x_15:
[----:B-1----:R-:W-:Y:S02]  /*1360*/  IMAD.U32 R3, RZ, RZ, UR39 ;  /* 0x00000027ff037e24 */ /* 0x002fe4000f8e00ff */
[----:B------:R-:W-:-:S03]  /*1370*/  IMAD.U32 R0, RZ, RZ, UR38 ;  /* 0x00000026ff007e24 */ /* 0x000fc6000f8e00ff */
[----:B------:R-:W-:Y:S02]  /*1380*/  LEA R3, R3, UR44, 0x3 ;  /* 0x0000002c03037c11 */ /* 0x000fe4000f8e18ff */
[----:B------:R-:W-:-:S04]  /*1390*/  SHF.L.U32 R0, R0, 0x1f, RZ ;  /* 0x0000001f00007819 */ /* 0x000fc800000006ff */
[----:B------:R0:W1:Y:S01]  /*13a0*/  SYNCS.PHASECHK.TRANS64.TRYWAIT P1, [R3+URZ], R0 ;  /* 0x00000000030075a7 */ /* 0x000062000802017f */
[----:B------:R-:W-:Y:S05]  /*13b0*/  @!P0 BRA `(.L_x_16) ;  /* 0x0000000000048947 */ /* 0x000fea0003800000 */
[----:B------:R-:W-:Y:S01]  /*13c0*/  BPT.TRAP 0x1 ;  /* 0x000000040000795c */ /* 0x000fe20000300000 */
.L_x_16:
[----:B-1----:R-:W-:Y:S05]  /*13d0*/  @P1 BRA `(.L_x_17) ;  /* 0x0000000000081947 */ /* 0x002fea0003800000 */
[----:B------:R-:W1:Y:S02]  /*13e0*/  SYNCS.PHASECHK.TRANS64.TRYWAIT P1, [R3+URZ], R0 ;  /* 0x00000000030075a7 */ /* 0x000e64000802017f */
[----:B-1----:R-:W-:Y:S05]  /*13f0*/  @!P1 BRA `(.L_x_18) ;  /* 0x000001d400b49947 */ /* 0x002fea0003800000 */
.L_x_17:
[----:B------:R-:W-:-:S04]  /*1400*/  UISETP.LT.AND UP0, UPT, UR43, 0x1, UPT ;  /* 0x000000012b00788c */ /* 0x000fc8000bf01270 */
[----:B------:R-:W-:-:S06]  /*1410*/  USEL UR4, UR43, 0x1, UP0 ;  /* 0x000000012b047887 */ /* 0x000fcc0008000000 */
[----:B--2---:R-:W-:Y:S01]  /*1420*/  IMAD.U32 R5, RZ, RZ, UR4 ;  /* 0x00000004ff057e24 */ /* 0x004fe2000f8e00ff */
[----:B------:R-:W-:Y:S05]  /*1430*/  WARPSYNC.ALL ;  /* 0x0000000000007948 */ /* 0x000fea0003800000 */
[----:B------:R-:W-:-:S04]  /*1440*/  IADD3 R5, -R5, UR43, RZ ;  /* 0x0000002b05057c10 */ /* 0x000fc8000fffe1ff */
[----:B------:R-:W-:Y:S01]  /*1450*/  ISETP.GE.AND P1, PT, R5, 0x1, PT ;  /* 0x000000010500780c */ /* 0x000fe20003f26270 */
[----:B------:R-:W-:Y:S01]  /*1460*/  UIADD3 UR4, UR44, 0x21180, URZ ;  /* 0x000211802c047890 */ /* 0x000fe2000fffe03f */
[----:B------:R-:W-:Y:S01]  /*1470*/  WARPGROUP.ARRIVE ;  /* 0x00000000000079c5 */ /* 0x000fe20000000000 */
[----:B------:R-:W-:Y:S02]  /*1480*/  ULOP3.LUT UR46, UR46, 0x10000, URZ, 0xfc, !UPT ;  /* 0x000100002e2e7892 */ /* 0x000fe4000f8efc3f */
[----:B------:R-:W-:Y:S02]  /*1490*/  USHF.R.U32.HI UR4, URZ, 0x4, UR4 ;  /* 0x000000043f047899 */ /* 0x000fe40008011604 */
[----:B------:R-:W-:Y:S02]  /*14a0*/  UIMAD UR8, UR39, 0x300, UR46 ;  /* 0x00000300270878a4 */ /* 0x000fe4000f8e022e */
[----:B------:R-:W-:Y:S01]  /*14b0*/  ULOP3.LUT UR4, UR4, 0x3fff, URZ, 0xc0, !UPT ;  /* 0x00003fff04047892 */ /* 0x000fe2000f8ec03f */
[----:B------:R-:W-:Y:S01]  /*14c0*/  UMOV UR5, 0xc0000010 ;  /* 0xc000001000057882 */ /* 0x000fe20000000000 */
[----:B------:R-:W-:-:S02]  /*14d0*/  UMOV UR7, 0xc0000010 ;  /* 0xc000001000077882 */ /* 0x000fc40000000000 */
[----:B------:R-:W-:-:S03]  /*14e0*/  ULOP3.LUT UR11, UR4, 0x10000, URZ, 0xfc, !UPT ;  /* 0x00010000040b7892 */ /* 0x000fc6000f8efc3f */
[----:B------:R-:W-:Y:S01]  /*14f0*/  UMOV UR4, UR8 ;  /* 0x0000000800047c82 */ /* 0x000fe20008000000 */
[----:B------:R-:W-:-:S09]  /*1500*/  ULEA UR6, UR39, UR11, 0x9 ;  /* 0x0000000b27067291 */ /* 0x000fd2000f8e483f */
[----:B------:R-:W-:Y:S01]  /*1510*/  HGMMA.64x256x16.F32.BF16 R24, gdesc[UR4], RZ, !UPT, gsb0 ;  /* 0x03e00000041879f0 */ /* 0x000fe2000c0018ff */
[----:B------:R-:W-:Y:S01]  /*1520*/  UIADD3 UR4, UR8, 0x100, URZ ;  /* 0x0000010008047890 */ /* 0x000fe2000fffe03f */
[----:B------:R-:W-:Y:S01]  /*1530*/  UMOV UR5, 0xc0000010 ;  /* 0xc000001000057882 */ /* 0x000fe20000000000 */
[----:B------:R-:W-:Y:S02]  /*1540*/  WARPGROUP.DEPBAR.LE gsb0, 0x0 ;  /* 0x00008000000079c5 */ /* 0x000fe40000010000 */
[----:B------:R-:W-:Y:S04]  /*1550*/  STL.64 [R1+0x200], R24 ;  /* 0x0002001801007387 */ /* 0x000fe80000100a00 */
        /* <DEDUP_REMOVED lines=62> */
[----:B------:R2:W-:Y:S02]  /*1940*/  STL.64 [R1+0x3f8], R150 ;  /* 0x0003f89601007387 */ /* 0x0005e40000100a00 */
[----:B--2---:R-:W-:-:S06]  /*1950*/  WARPGROUP.ARRIVE ;  /* 0x00000000000079c5 */ /* 0x004fcc0000000000 */
[----:B------:R-:W-:Y:S01]  /*1960*/  HGMMA.64x256x16.F32.BF16 R24, gdesc[UR4], RZ, !UPT, gsb0 ;  /* 0x03e00000041879f0 */ /* 0x000fe2000c0018ff */
[----:B------:R-:W-:Y:S01]  /*1970*/  UIADD3 UR4, UR8, 0x200, URZ ;  /* 0x0000020008047890 */ /* 0x000fe2000fffe03f */
[----:B------:R-:W-:Y:S01]  /*1980*/  UMOV UR5, 0xc0000010 ;  /* 0xc000001000057882 */ /* 0x000fe20000000000 */
[----:B------:R-:W-:Y:S02]  /*1990*/  WARPGROUP.DEPBAR.LE gsb0, 0x0 ;  /* 0x00008000000079c5 */ /* 0x000fe40000010000 */
[----:B------:R-:W-:Y:S04]  /*19a0*/  STL.64 [R1], R24 ;  /* 0x0000001801007387 */ /* 0x000fe80000100a00 */
        /* <DEDUP_REMOVED lines=64> */
[----:B------:R-:W-:Y:S03]  /*1db0*/  HGMMA.64x256x16.F32.BF16 R24, gdesc[UR4], RZ, !UPT, gsb0 ;  /* 0x03e00000041879f0 */ /* 0x000fe6000c0018ff */
[----:B------:R-:W-:Y:S02]  /*1dc0*/  WARPGROUP.DEPBAR.LE gsb0, 0x0 ;  /* 0x00008000000079c5 */ /* 0x000fe40000010000 */
[----:B------:R-:W-:Y:S05]  /*1dd0*/  @!P1 BRA `(.L_x_19) ;  /* 0x0000001c00949947 */ /* 0x000fea0003800000 */
[----:B------:R-:W-:Y:S01]  /*1de0*/  UIADD3 UR4, UR39, 0x1, URZ ;  /* 0x0000000127047890 */ /* 0x000fe2000fffe03f */
[----:B01----:R-:W-:Y:S01]  /*1df0*/  IMAD.MOV.U32 R0, RZ, RZ, R5 ;  /* 0x000000ffff007224 */ /* 0x003fe200078e0005 */
[----:B------:R-:W-:Y:S02]  /*1e00*/  UMOV UR9, UR39 ;  /* 0x0000002700097c82 */ /* 0x000fe40008000000 */
[----:B------:R-:W-:-:S04]  /*1e10*/  UISETP.NE.AND UP0, UPT, UR4, 0xb, UPT ;  /* 0x0000000b0400788c */ /* 0x000fc8000bf05270 */
[----:B------:R-:W-:Y:S02]  /*1e20*/  USEL UR5, URZ, 0x1, UP0 ;  /* 0x000000013f057887 */ /* 0x000fe40008000000 */
[----:B------:R-:W-:Y:S02]  /*1e30*/  USEL UR8, UR4, URZ, UP0 ;  /* 0x0000003f04087287 */ /* 0x000fe40008000000 */
[----:B------:R-:W-:-:S06]  /*1e40*/  ULOP3.LUT UR5, UR38, UR5, URZ, 0x3c, !UPT ;  /* 0x0000000526057292 */ /* 0x000fcc000f8e3c3f */
[----:B------:R-:W-:-:S07]  /*1e50*/  IMAD.U32 R3, RZ, RZ, UR5 ;  /* 0x00000005ff037e24 */ /* 0x000fce000f8e00ff */
.L_x_26:
[----:B01----:R-:W-:Y:S05]  /*1e60*/  @!P0 BRA `(.L_x_20) ;  /* 0x0000000000048947 */ /* 0x003fea0003800000 */
[----:B------:R-:W-:Y:S01]  /*1e70*/  BPT.TRAP 0x1 ;  /* 0x000000040000795c */ /* 0x000fe20000300000 */
.L_x_20:
[----:B------:R-:W-:Y:S01]  /*1e80*/  ULEA UR4, UR8, UR44, 0x3 ;  /* 0x0000002c08047291 */ /* 0x000fe2000f8e183f */
[----:B------:R-:W-:-:S08]  /*1e90*/  SHF.L.U32 R4, R3, 0x1f, RZ ;  /* 0x0000001f03047819 */ /* 0x000fd000000006ff */
[----:B------:R0:W1:Y:S01]  /*1ea0*/  SYNCS.PHASECHK.TRANS64.TRYWAIT P1, [UR4], R4 ;  /* 0x00000004ff0075a7 */ /* 0x0000620008020144 */
[----:B------:R-:W-:Y:S05]  /*1eb0*/  @!P0 BRA `(.L_x_21) ;  /* 0x0000000000048947 */ /* 0x000fea0003800000 */
[----:B------:R-:W-:Y:S01]  /*1ec0*/  BPT.TRAP 0x1 ;  /* 0x000000040000795c */ /* 0x000fe20000300000 */
.L_x_21:
[----:B-1----:R-:W-:Y:S05]  /*1ed0*/  @P1 BRA `(.L_x_22) ;  /* 0x0000000000081947 */ /* 0x002fea0003800000 */
[----:B------:R-:W1:Y:S02]  /*1ee0*/  SYNCS.PHASECHK.TRANS64.TRYWAIT P1, [UR4], R4 ;  /* 0x00000004ff0075a7 */ /* 0x000e640008020144 */
[----:B-1----:R-:W-:Y:S05]  /*1ef0*/  @!P1 BRA `(.L_x_23) ;  /* 0x000001cc00089947 */ /* 0x002fea0003800000 */
.L_x_22:
        /* <DEDUP_REMOVED lines=21> */
[----:B------:R2:W-:Y:S04]  /*2050*/  STL.64 [R1+0x408], R108 ;  /* 0x0004086c01007387 */ /* 0x0005e80000100a00 */
[----:B--2---:R-:W2:Y:S04]  /*2060*/  LDL.LU.64 R108, [R1] ;  /* 0x00000000016c7983 */ /* 0x004ea80000300a00 */
[----:B------:R-:W4:Y:S04]  /*2070*/  LDL.LU.64 R110, [R1+0x8] ;  /* 0x00000800016e7983 */ /* 0x000f280000300a00 */
[----:B------:R-:W3:Y:S04]  /*2080*/  LDL.LU.64 R112, [R1+0x10] ;  /* 0x0000100001707983 */ /* 0x000ee80000300a00 */
[----:B------:R-:W2:Y:S04]  /*2090*/  LDL.LU.64 R114, [R1+0x18] ;  /* 0x0000180001727983 */ /* 0x000ea80000300a00 */
        /* <DEDUP_REMOVED lines=18> */
[----:B--2---:R-:W-:Y:S04]  /*21c0*/  STL.64 [R1+0x6b0], R150 ;  /* 0x0006b09601007387 */ /* 0x004fe80000100a00 */
[----:B---3--:R-:W-:Y:S04]  /*21d0*/  STL.64 [R1+0x6a8], R148 ;  /* 0x0006a89401007387 */ /* 0x008fe80000100a00 */
[----:B----4-:R-:W-:Y:S04]  /*21e0*/  STL.64 [R1+0x6a0], R146 ;  /* 0x0006a09201007387 */ /* 0x010fe80000100a00 */
        /* <DEDUP_REMOVED lines=61> */
[----:B--2---:R-:W2:Y:S04]  /*25c0*/  LDL.LU.64 R24, [R1+0x200] ;  /* 0x0002000001187983 */ /* 0x004ea80000300a00 */
[----:B------:R-:W2:Y:S04]  /*25d0*/  LDL.LU.64 R26, [R1+0x208] ;  /* 0x00020800011a7983 */ /* 0x000ea80000300a00 */
        /* <DEDUP_REMOVED lines=61> */
[----:B------:R-:W2:Y:S01]  /*29b0*/  LDL.LU.64 R150, [R1+0x3f8] ;  /* 0x0003f80001967983 */ /* 0x000ea20000300a00 */
[----:B------:R-:W-:-:S02]  /*29c0*/  UIMAD UR10, UR8, 0x300, UR46 ;  /* 0x00000300080a78a4 */ /* 0x000fc4000f8e022e */
[----:B------:R-:W-:Y:S01]  /*29d0*/  ULEA UR6, UR8, UR11, 0x9 ;  /* 0x0000000b08067291 */ /* 0x000fe2000f8e483f */
[----:B------:R-:W3:Y:S01]  /*29e0*/  LDL.LU.64 R152, [R1+0xb0] ;  /* 0x0000b00001987983 */ /* 0x000ee20000300a00 */
[----:B------:R-:W-:Y:S01]  /*29f0*/  UMOV UR5, 0xc0000010 ;  /* 0xc000001000057882 */ /* 0x000fe20000000000 */
[----:B------:R-:W-:Y:S02]  /*2a00*/  UMOV UR7, 0xc0000010 ;  /* 0xc000001000077882 */ /* 0x000fe40000000000 */
[----:B------:R-:W-:Y:S01]  /*2a10*/  UMOV UR4, UR10 ;  /* 0x0000000a00047c82 */ /* 0x000fe20008000000 */
[----:B------:R-:W3:Y:S04]  /*2a20*/  LDL.LU.64 R154, [R1+0xb8] ;  /* 0x0000b800019a7983 */ /* 0x000ee80000300a00 */
        /* <DEDUP_REMOVED lines=39> */
[----:B------:R-:W3:Y:S01]  /*2ca0*/  LDL.LU.64 R234, [R1+0x1f8] ;  /* 0x0001f80001ea7983 */ /* 0x000ee20000300a00 */
[----:B--2---:R-:W-:-:S06]  /*2cb0*/  WARPGROUP.ARRIVE ;  /* 0x00000000000079c5 */ /* 0x004fcc0000000000 */
[----:B------:R-:W-:Y:S03]  /*2cc0*/  HGMMA.64x256x16.F32.BF16 R24, gdesc[UR4], R24, gsb0 ;  /* 0x03e00000041879f0 */ /* 0x000fe60008001818 */
        /* <DEDUP_REMOVED lines=65> */
[----:B--2---:R-:W3:Y:S04]  /*30e0*/  LDL.LU.64 R150, [R1+0x6b0] ;  /* 0x0006b00001967983 */ /* 0x004ee80000300a00 */
        /* <DEDUP_REMOVED lines=21> */
[----:B------:R-:W-:Y:S01]  /*3240*/  UIADD3 UR4, UR10, 0x100, URZ ;  /* 0x000001000a047890 */ /* 0x000fe2000fffe03f */
[----:B------:R-:W-:-:S02]  /*3250*/  UMOV UR5, 0xc0000010 ;  /* 0xc000001000057882 */ /* 0x000fc40000000000 */
        /* <DEDUP_REMOVED lines=42> */
[----:B---3--:R-:W-:-:S06]  /*3500*/  WARPGROUP.ARRIVE ;  /* 0x00000000000079c5 */ /* 0x008fcc0000000000 */
[----:B------:R-:W-:Y:S03]  /*3510*/  HGMMA.64x256x16.F32.BF16 R108, gdesc[UR4], R108, gsb0 ;  /* 0x03e00000046c79f0 */ /* 0x000fe6000800186c */
        /* <DEDUP_REMOVED lines=65> */
[----:B---3--:R-:W2:Y:S04]  /*3930*/  LDL.LU.64 R150, [R1+0x4b0] ;  /* 0x0004b00001967983 */ /* 0x008ea80000300a00 */
        /* <DEDUP_REMOVED lines=21> */
[----:B------:R-:W-:Y:S01]  /*3a90*/  UIADD3 UR4, UR10, 0x200, URZ ;  /* 0x000002000a047890 */ /* 0x000fe2000fffe03f */
[----:B------:R-:W-:Y:S01]  /*3aa0*/  UMOV UR5, 0xc0000010 ;  /* 0xc000001000057882 */ /* 0x000fe20000000000 */
[----:B--2---:R-:W-:-:S07]  /*3ab0*/  WARPGROUP.ARRIVE ;  /* 0x00000000000079c5 */ /* 0x004fce0000000000 */
[----:B------:R-:W-:Y:S03]  /*3ac0*/  HGMMA.64x256x16.F32.BF16 R24, gdesc[UR4], R24, gsb0 ;  /* 0x03e00000041879f0 */ /* 0x000fe60008001818 */
[----:B------:R-:W-:Y:S02]  /*3ad0*/  WARPGROUP.DEPBAR.LE gsb0, 0x0 ;  /* 0x00008000000079c5 */ /* 0x000fe40000010000 */
[----:B----4-:R-:W-:Y:S05]  /*3ae0*/  @!P0 BRA `(.L_x_24) ;  /* 0x0000000000048947 */ /* 0x010fea0003800000 */
[----:B------:R-:W-:Y:S01]  /*3af0*/  BPT.TRAP 0x1 ;  /* 0x000000040000795c */ /* 0x000fe20000300000 */
.L_x_24:
[----:B------:R-:W-:Y:S02]  /*3b00*/  UISETP.GT.U32.AND UP0, UPT, UR40, 0x1, UPT ;  /* 0x000000012800788c */ /* 0x000fe4000bf04070 */
[----:B------:R-:W-:-:S04]  /*3b10*/  ULEA UR4, UR9, UR44, 0x3 ;  /* 0x0000002c09047291 */ /* 0x000fc8000f8e183f */
[----:B------:R-:W-:Y:S01]  /*3b20*/  UIADD3 UR4, UR4, 0x58, URZ ;  /* 0x0000005804047890 */ /* 0x000fe2000fffe03f */
[----:B------:R-:W-:-:S03]  /*3b30*/  PLOP3.LUT P1, PT, PT, PT, UP0, 0x80, 0x0 ;  /* 0x000000000000781c */ /* 0x000fc60003f2f008 */
[----:B------:R-:W-:-:S09]  /*3b40*/  UPRMT UR4, URZ, 0x654, UR4 ;  /* 0x000006543f047896 */ /* 0x000fd20008000004 */
[----:B------:R-:W-:Y:S01]  /*3b50*/  SYNCS.ARRIVE.TRANS64.RED.A1T0 RZ, [UR4], RZ ;  /* 0x000000ffffff79a7 */ /* 0x000fe20008100404 */
[----:B------:R-:W-:Y:S05]  /*3b60*/  @P1 BRA `(.L_x_25) ;  /* 0x0000000000041947 */ /* 0x000fea0003800000 */
[----:B------:R-:W-:Y:S01]  /*3b70*/  BPT.TRAP 0x1 ;  /* 0x000000040000795c */ /* 0x000fe20000300000 */
.L_x_25:
[----:B------:R-:W-:Y:S01]  /*3b80*/  UIADD3 UR8, UR8, 0x1, URZ ;  /* 0x0000000108087890 */ /* 0x000fe2000fffe03f */
[C---:B------:R-:W-:Y:S01]  /*3b90*/  ISETP.GT.AND P1, PT, R0.reuse, 0x1, PT ;  /* 0x000000010000780c */ /* 0x040fe20003f24270 */
[----:B------:R-:W-:Y:S01]  /*3ba0*/  UIADD3 UR9, UR9, 0x1, URZ ;  /* 0x0000000109097890 */ /* 0x000fe2000fffe03f */
[----:B------:R-:W-:Y:S01]  /*3bb0*/  VIADD R0, R0, 0xffffffff ;  /* 0xffffffff00007836 */ /* 0x000fe20000000000 */
[----:B------:R-:W-:Y:S02]  /*3bc0*/  UISETP.NE.AND UP0, UPT, UR8, 0xb, UPT ;  /* 0x0000000b0800788c */ /* 0x000fe4000bf05270 */
[----:B------:R-:W-:Y:S02]  /*3bd0*/  UISETP.NE.AND UP1, UPT, UR9, 0xb, UPT ;  /* 0x0000000b0900788c */ /* 0x000fe4000bf25270 */
[----:B------:R-:W-:Y:S02]  /*3be0*/  USEL UR4, URZ, 0x1, UP0 ;  /* 0x000000013f047887 */ /* 0x000fe40008000000 */
[----:B------:R-:W-:-:S02]  /*3bf0*/  USEL UR8, UR8, URZ, UP0 ;  /* 0x0000003f08087287 */ /* 0x000fc40008000000 */
[----:B------:R-:W-:Y:S02]  /*3c00*/  USEL UR9, UR9, URZ, UP1 ;  /* 0x0000003f09097287 */ /* 0x000fe40008800000 */
[----:B------:R-:W-:Y:S01]  /*3c10*/  LOP3.LUT R3, R3, UR4, RZ, 0x3c, !PT ;  /* 0x0000000403037c12 */ /* 0x000fe2000f8e3cff */
[----:B------:R-:W-:Y:S09]  /*3c20*/  @P1 BRA `(.L_x_26) ;  /* 0xffffffe0008c1947 */ /* 0x000ff2000383ffff */
.L_x_19:
[----:B01----:R-:W0:Y:S02]  /*3c30*/  LDC R0, c[0x0][0x28c] ;  /* 0x0000a300ff007b82 */ /* 0x003e240000000800 */
[----:B0-----:R-:W-:-:S13]  /*3c40*/  ISETP.GE.AND P1, PT, R0, 0x1, PT ;  /* 0x000000010000780c */ /* 0x001fda0003f26270 */
[----:B------:R-:W-:Y:S05]  /*3c50*/  @!P1 BRA `(.L_x_27) ;  /* 0x0000000000389947 */ /* 0x000fea0003800000 */
[----:B------:R-:W-:Y:S05]  /*3c60*/  @!P0 BRA `(.L_x_28) ;  /* 0x0000000000048947 */ /* 0x000fea0003800000 */
[----:B------:R-:W-:Y:S01]  /*3c70*/  BPT.TRAP 0x1 ;  /* 0x000000040000795c */ /* 0x000fe20000300000 */
.L_x_28:
[----:B------:R-:W-:Y:S01]  /*3c80*/  VIADD R0, R5, UR39 ;  /* 0x0000002705007c36 */ /* 0x000fe20008000000 */
[----:B------:R-:W-:-:S03]  /*3c90*/  UISETP.GT.U32.AND UP0, UPT, UR40, 0x1, UPT ;  /* 0x000000012800788c */ /* 0x000fc6000bf04070 */
[----:B------:R-:W-:-:S03]  /*3ca0*/  IMAD.WIDE.U32 R4, R0, -0x45d1745d, RZ ;  /* 0xba2e8ba300047825 */ /* 0x000fc600078e00ff */
[----:B------:R-:W-:Y:S02]  /*3cb0*/  PLOP3.LUT P0, PT, PT, PT, UP0, 0x80, 0x0 ;  /* 0x000000000000781c */ /* 0x000fe40003f0f008 */
[----:B------:R-:W-:-:S05]  /*3cc0*/  SHF.R.U32.HI R4, RZ, 0x3, R5 ;  /* 0x00000003ff047819 */ /* 0x000fca0000011605 */
[----:B------:R-:W-:-:S05]  /*3cd0*/  IMAD R0, R4, -0xb, R0 ;  /* 0xfffffff504007824 */ /* 0x000fca00078e0200 */
[----:B------:R-:W-:-:S05]  /*3ce0*/  LEA R0, R0, UR44, 0x3 ;  /* 0x0000002c00007c11 */ /* 0x000fca000f8e18ff */
[----:B------:R-:W-:-:S05]  /*3cf0*/  VIADD R0, R0, 0x58 ;  /* 0x0000005800007836 */ /* 0x000fca0000000000 */
[----:B------:R-:W-:-:S04]  /*3d00*/  PRMT R0, RZ, 0x654, R0 ;  /* 0x00000654ff007816 */ /* 0x000fc80000000000 */
[----:B------:R0:W-:Y:S01]  /*3d10*/  SYNCS.ARRIVE.TRANS64.RED.A1T0 RZ, [R0+URZ], RZ ;  /* 0x000000ff00ff79a7 */ /* 0x0001e2000810043f */
[----:B------:R-:W-:Y:S05]  /*3d20*/  @P0 BRA `(.L_x_27) ;  /* 0x0000000000040947 */ /* 0x000fea0003800000 */
[----:B------:R-:W-:Y:S01]  /*3d30*/  BPT.TRAP 0x1 ;  /* 0x000000040000795c */ /* 0x000fe20000300000 */
.L_x_27:
[----:B0-----:R-:W0:Y:S01]  /*3d40*/  S2R R0, SR_TID.X ;  /* 0x0000000000007919 */ /* 0x001e220000002100 */
[----:B------:R-:W-:Y:S01]  /*3d50*/  IMAD.MOV.U32 R21, RZ, RZ, 0x6540 ;  /* 0x00006540ff157424 */ /* 0x000fe200078e00ff */
[----:B------:R-:W-:Y:S01]  /*3d60*/  UIMAD.WIDE UR6, UR41, 0x180, URZ ;  /* 0x00000180290678a5 */ /* 0x000fe2000f8e023f */
[----:B------:R-:W1:Y:S01]  /*3d70*/  S2R R6, SR_TID.X ;  /* 0x0000000000067919 */ /* 0x000e620000002100 */
[----:B------:R-:W-:Y:S01]  /*3d80*/  USHF.R.S32.HI UR10, URZ, 0x1f, UR45 ;  /* 0x0000001f3f0a7899 */ /* 0x000fe2000801142d */
[----:B------:R-:W-:Y:S01]  /*3d90*/  ULDC.64 UR8, c[0x0][0x5d0] ;  /* 0x0001740000087ab9 */ /* 0x000fe20000000a00 */
[----:B------:R-:W-:Y:S02]  /*3da0*/  UIMAD UR41, UR41, 0x180, URZ ;  /* 0x00000180292978a4 */ /* 0x000fe4000f8e023f */
[----:B------:R-:W-:Y:S02]  /*3db0*/  UIMAD UR4, UR10, UR8, URZ ;  /* 0x000000080a0472a4 */ /* 0x000fe4000f8e023f */
[----:B------:R-:W-:-:S02]  /*3dc0*/  UIADD3 UR39, UR43, UR39, URZ ;  /* 0x000000272b277290 */ /* 0x000fc4000fffe03f */
[----:B------:R-:W-:Y:S02]  /*3dd0*/  UIMAD UR4, UR45, UR9, UR4 ;  /* 0x000000092d0472a4 */ /* 0x000fe4000f8e0204 */
[----:B------:R-:W-:Y:S02]  /*3de0*/  UISETP.GT.U32.AND UP1, UPT, UR39, 0xa, UPT ;  /* 0x0000000a2700788c */ /* 0x000fe4000bf24070 */
[----:B------:R-:W-:Y:S02]  /*3df0*/  UISETP.GE.U32.AND UP2, UPT, UR43, 0xb, UPT ;  /* 0x0000000b2b00788c */ /* 0x000fe4000bf46070 */
[----:B------:R-:W-:Y:S01]  /*3e00*/  UISETP.LT.U32.AND UP1, UPT, UR43, 0xb, UP1 ;  /* 0x0000000b2b00788c */ /* 0x000fe20008f21070 */
[----:B0-----:R-:W-:-:S04]  /*3e10*/  SHF.R.U32.HI R3, RZ, 0x7, R0 ;  /* 0x00000007ff037819 */ /* 0x001fc80000011600 */
[----:B------:R-:W-:Y:S01]  /*3e20*/  LOP3.LUT R3, R3, 0x1, RZ, 0xc0, !PT ;  /* 0x0000000103037812 */ /* 0x000fe200078ec0ff */
[C---:B-1----:R-:W-:Y:S01]  /*3e30*/  IMAD.SHL.U32 R20, R6.reuse, 0x2, RZ ;  /* 0x0000000206147824 */ /* 0x042fe200078e00ff */
[----:B------:R-:W-:Y:S02]  /*3e40*/  SHF.R.U32.HI R0, RZ, 0x2, R6 ;  /* 0x00000002ff007819 */ /* 0x000fe40000011606 */
[----:B------:R-:W-:Y:S01]  /*3e50*/  LOP3.LUT R4, R6, 0x60, RZ, 0xc0, !PT ;  /* 0x0000006006047812 */ /* 0x000fe200078ec0ff */
[----:B------:R-:W-:Y:S01]  /*3e60*/  IMAD.SHL.U32 R160, R3, 0x40, RZ ;  /* 0x0000004003a07824 */ /* 0x000fe200078e00ff */
[----:B------:R-:W-:Y:S02]  /*3e70*/  LOP3.LUT R0, R0, 0x7, RZ, 0xc0, !PT ;  /* 0x0000000700007812 */ /* 0x000fe400078ec0ff */
[----:B------:R-:W-:Y:S02]  /*3e80*/  LOP3.LUT R20, R20, 0x6, RZ, 0xc0, !PT ;  /* 0x0000000614147812 */ /* 0x000fe400078ec0ff */
[----:B------:R-:W-:-:S02]  /*3e90*/  SHF.R.U32.HI R4, RZ, 0x1, R4 ;  /* 0x00000001ff047819 */ /* 0x000fc40000011604 */
[--C-:B------:R-:W-:Y:S02]  /*3ea0*/  LOP3.LUT R160, R160, 0x40, R0.reuse, 0xe2, !PT ;  /* 0x00000040a0a07812 */ /* 0x100fe400078ee200 */
[----:B------:R-:W-:Y:S01]  /*3eb0*/  PRMT R20, R20, R21, UR42 ;  /* 0x0000002a14147e16 */ /* 0x000fe20008000015 */
[----:B------:R-:W-:Y:S01]  /*3ec0*/  USHF.L.U32 UR42, UR42, 0x8, URZ ;  /* 0x000000082a2a7899 */ /* 0x000fe2000800063f */
[----:B------:R-:W-:Y:S02]  /*3ed0*/  IADD3 R0, RZ, -R4, -R0 ;  /* 0x80000004ff007210 */ /* 0x000fe40007ffe800 */
[----:B------:R-:W-:Y:S01]  /*3ee0*/  LOP3.LUT R160, R160, UR6, R4, 0xfe, !PT ;  /* 0x00000006a0a07c12 */ /* 0x000fe2000f8efe04 */
[----:B------:R-:W-:Y:S01]  /*3ef0*/  IMAD.U32 R4, RZ, RZ, UR8 ;  /* 0x00000008ff047e24 */ /* 0x000fe2000f8e00ff */
[----:B------:R-:W-:Y:S01]  /*3f00*/  SHF.R.S32.HI R21, RZ, 0x1f, R20 ;  /* 0x0000001fff157819 */ /* 0x000fe20000011414 */
[----:B------:R-:W-:Y:S01]  /*3f10*/  ULDC UR8, c[0x0][0x284] ;  /* 0x0000a10000087ab9 */ /* 0x000fe20000000800 */
[----:B------:R-:W-:-:S02]  /*3f20*/  IMAD R0, R3, -0x40, R0 ;  /* 0xffffffc003007824 */ /* 0x000fc400078e0200 */
[----:B------:R-:W-:Y:S02]  /*3f30*/  IMAD.U32 R3, RZ, RZ, UR8 ;  /* 0x00000008ff037e24 */ /* 0x000fe4000f8e00ff */
[----:B------:R-:W-:-:S03]  /*3f40*/  IMAD.WIDE.U32 R4, R4, UR45, R20 ;  /* 0x0000002d04047c25 */ /* 0x000fc6000f8e0014 */
[----:B------:R-:W-:Y:S01]  /*3f50*/  IADD3 R3, R3, -UR41, R0 ;  /* 0x8000002903037c10 */ /* 0x000fe2000fffe000 */
[----:B------:R-:W-:Y:S01]  /*3f60*/  VIADD R5, R5, UR4 ;  /* 0x0000000405057c36 */ /* 0x000fe20008000000 */
[----:B------:R-:W-:Y:S01]  /*3f70*/  ULDC UR4, c[0x0][0x288] ;  /* 0x0000a20000047ab9 */ /* 0x000fe20000000800 */
[----:B------:R-:W-:Y:S01]  /*3f80*/  LOP3.LUT R0, R6, 0x3, RZ, 0xc0, !PT ;  /* 0x0000000306007812 */ /* 0x000fe200078ec0ff */
[----:B------:R-:W-:Y:S01]  /*3f90*/  UISETP.GE.AND UP0, UPT, UR42, UR4, UPT ;  /* 0x000000042a00728c */ /* 0x000fe2000bf06270 */
[----:B------:R-:W-:-:S03]  /*3fa0*/  IMAD.MOV.U32 R6, RZ, RZ, -0x2 ;  /* 0xfffffffeff067424 */ /* 0x000fc600078e00ff */
[----:B------:R-:W-:Y:S01]  /*3fb0*/  UISETP.GE.OR UP0, UPT, UR41, UR8, UP0 ;  /* 0x000000082900728c */ /* 0x000fe20008706670 */
[----:B------:R-:W-:Y:S01]  /*3fc0*/  IMAD R0, R0, R6, UR4 ;  /* 0x0000000400007e24 */ /* 0x000fe2000f8e0206 */
[----:B------:R-:W-:Y:S02]  /*3fd0*/  UIMAD.WIDE.U32 UR4, UR39, -0x45d1745d, URZ ;  /* 0xba2e8ba3270478a5 */ /* 0x000fe4000f8e003f */
[----:B------:R-:W-:Y:S01]  /*3fe0*/  USEL UR8, URZ, 0x1, !UP1 ;  /* 0x000000013f087887 */ /* 0x000fe2000c800000 */
[----:B------:R-:W-:Y:S01]  /*3ff0*/  VIADD R0, R0, -UR42 ;  /* 0x8000002a00007c36 */ /* 0x000fe20008000000 */
[----:B------:R-:W-:Y:S01]  /*4000*/  PLOP3.LUT P0, PT, PT, PT, UP0, 0x80, 0x0 ;  /* 0x000000000000781c */ /* 0x000fe20003f0f008 */
[----:B------:R-:W-:Y:S02]  /*4010*/  USHF.R.U32.HI UR4, URZ, 0x3, UR5 ;  /* 0x000000033f047899 */ /* 0x000fe40008011605 */
[----:B------:R-:W-:Y:S02]  /*4020*/  ULOP3.LUT UR38, UR38, UR8, URZ, 0x3c, !UPT ;  /* 0x0000000826267292 */ /* 0x000fe4000f8e3c3f */
[----:B------:R-:W-:-:S02]  /*4030*/  UIMAD UR39, UR4, -0xb, UR39 ;  /* 0xfffffff5042778a4 */ /* 0x000fc4000f8e0227 */
[----:B------:R-:W-:Y:S01]  /*4040*/  @UP2 ULOP3.LUT UR38, UR38, 0x1, UR4, 0x78, !UPT ;  /* 0x0000000126262892 */ /* 0x000fe2000f8e7804 */
[----:B------:R-:W-:-:S05]  /*4050*/  UMOV UR41, 0xffffffff ;  /* 0xffffffff00297882 */ /* 0x000fca0000000000 */
[----:B------:R-:W-:Y:S06]  /*4060*/  @P0 BRA `(.L_x_29) ;  /* 0x0000018800080947 */ /* 0x000fec0003800000 */
[----:B-----5:R-:W-:Y:S01]  /*4070*/  FSETP.NEU.AND P0, PT, R16, RZ, PT ;  /* 0x000000ff1000720b */ /* 0x020fe20003f0d000 */
[----:B------:R-:W-:Y:S01]  /*4080*/  ULDC.64 UR8, c[0x0][0x5c8] ;  /* 0x0001720000087ab9 */ /* 0x000fe20000000a00 */
[----:B------:R-:W-:Y:S01]  /*4090*/  ISETP.GT.AND P1, PT, R3, RZ, PT ;  /* 0x000000ff0300720c */ /* 0x000fe20003f24270 */
[----:B------:R-:W-:Y:S01]  /*40a0*/  UIMAD UR4, UR7, UR8, URZ ;  /* 0x00000008070472a4 */ /* 0x000fe2000f8e023f */
[----:B------:R-:W-:Y:S01]  /*40b0*/  IMAD.U32 R13, RZ, RZ, UR9 ;  /* 0x00000009ff0d7e24 */ /* 0x000fe2000f8e00ff */
[----:B------:R-:W-:Y:S01]  /*40c0*/  BSSY B0, `(.L_x_29) ;  /* 0x000187c000007945 */ /* 0x000fe20003800000 */
[----:B------:R-:W-:Y:S01]  /*40d0*/  IMAD.WIDE.U32 R4, R160, UR8, R4 ;  /* 0x00000008a0047c25 */ /* 0x000fe2000f8e0004 */
[----:B------:R-:W-:-:S03]  /*40e0*/  ISETP.GT.AND P2, PT, R0, RZ, P1 ;  /* 0x000000ff0000720c */ /* 0x000fc60000f44270 */
[----:B------:R-:W-:-:S04]  /*40f0*/  IMAD R13, R160, R13, UR4 ;  /* 0x00000004a00d7e24 */ /* 0x000fc8000f8e020d */
[----:B------:R-:W-:Y:S01]  /*4100*/  IMAD.IADD R13, R5, 0x1, R13 ;  /* 0x00000001050d7824 */ /* 0x000fe200078e020d */
[----:B------:R-:W-:Y:S06]  /*4110*/  @!P0 BRA `(.L_x_30) ;  /* 0x000000f000a88947 */ /* 0x000fec0003800000 */
[----:B------:R-:W0:Y:S01]  /*4120*/  LDC.64 R18, c[0x0][0x5b0] ;  /* 0x00016c00ff127b82 */ /* 0x000e220000000a00 */
[----:B------:R-:W2:Y:S07]  /*4130*/  LDL.LU R12, [R1+0x200] ;  /* 0x00020000010c7983 */ /* 0x000eae0000300800 */
[----:B------:R-:W1:Y:S08]  /*4140*/  LDC.64 R152, c[0x0][0x5b8] ;  /* 0x00016e00ff987b82 */ /* 0x000e700000000a00 */
[----:B------:R-:W4:Y:S01]  /*4150*/  LDC.64 R14, c[0x0][0x5a8] ;  /* 0x00016a00ff0e7b82 */ /* 0x000f220000000a00 */
[----:B0-----:R-:W-:Y:S01]  /*4160*/  R2UR UR4, R18 ;  /* 0x00000000120472ca */ /* 0x001fe200000e0000 */
[----:B-1----:R-:W-:-:S02]  /*4170*/  IMAD R161, R152, UR10, RZ ;  /* 0x0000000a98a17c24 */ /* 0x002fc4000f8e02ff */
[----:B------:R-:W-:-:S10]  /*4180*/  IMAD.WIDE.U32 R156, R152, UR45, R20 ;  /* 0x0000002d989c7c25 */ /* 0x000fd4000f8e0014 */
[----:B------:R-:W-:Y:S01]  /*4190*/  UIMAD UR4, UR7, UR4, URZ ;  /* 0x00000004070472a4 */ /* 0x000fe2000f8e023f */
[----:B------:R-:W-:Y:S02]  /*41a0*/  IMAD R161, R153, UR45, R161 ;  /* 0x0000002d99a17c24 */ /* 0x000fe4000f8e02a1 */
[----:B------:R-:W-:Y:S02]  /*41b0*/  IMAD.MOV.U32 R22, RZ, RZ, R156 ;  /* 0x000000ffff167224 */ /* 0x000fe400078e009c */
[----:B------:R-:W-:Y:S02]  /*41c0*/  IMAD.IADD R23, R157, 0x1, R161 ;  /* 0x000000019d177824 */ /* 0x000fe400078e02a1 */
[C---:B------:R-:W-:Y:S01]  /*41d0*/  IMAD R11, R160.reuse, R19, UR4 ;  /* 0x00000004a00b7e24 */ /* 0x040fe2000f8e0213 */
[----:B------:R-:W-:Y:S01]  /*41e0*/  ULDC.64 UR4, c[0x0][0x5c0] ;  /* 0x0001700000047ab9 */ /* 0x000fe20000000a00 */
[----:B------:R-:W-:-:S04]  /*41f0*/  IMAD.WIDE.U32 R6, R160, R18, R22 ;  /* 0x00000012a0067225 */ /* 0x000fc800078e0016 */
[----:B------:R-:W-:Y:S01]  /*4200*/  IMAD.IADD R5, R7, 0x1, R11 ;  /* 0x0000000107057824 */ /* 0x000fe200078e020b */
[----:B----4-:R-:W-:-:S04]  /*4210*/  LEA R8, P0, R6, R14, 0x1 ;  /* 0x0000000e06087211 */ /* 0x010fc800078008ff */
[----:B------:R-:W-:-:S05]  /*4220*/  LEA.HI.X R9, R6, R15, R5, 0x1, P0 ;  /* 0x0000000f06097211 */ /* 0x000fca00000f0c05 */
[----:B------:R-:W4:Y:S01]  /*4230*/  @P2 LDG.E.LTC128B.U16 R10, desc[UR36][R8.64] ;  /* 0x00000024080a2981 */ /* 0x000f22000c1e1520 */
[----:B------:R-:W-:Y:S01]  /*4240*/  BSSY B1, `(.L_x_31) ;  /* 0x0000011000017945 */ /* 0x000fe20003800000 */
[----:B----4-:R-:W-:-:S04]  /*4250*/  IMAD.U32 R5, R10, 0x10000, RZ ;  /* 0x000100000a057824 */ /* 0x010fc800078e00ff */
[----:B------:R-:W-:-:S04]  /*4260*/  FMUL R5, R5, R16 ;  /* 0x0000001005057220 */ /* 0x000fc80000400000 */
[----:B--2---:R-:W-:Y:S01]  /*4270*/  FFMA R5, R12, R2, R5 ;  /* 0x000000020c057223 */ /* 0x004fe20000000005 */
[----:B------:R-:W-:-:S04]  /*4280*/  LEA R12, P0, R4, UR4, 0x1 ;  /* 0x00000004040c7c11 */ /* 0x000fc8000f8008ff */
[----:B------:R-:W-:Y:S02]  /*4290*/  LEA.HI.X R13, R4, UR5, R13, 0x1, P0 ;  /* 0x00000005040d7c11 */ /* 0x000fe400080f0c0d */
[----:B------:R-:W-:-:S05]  /*42a0*/  F2FP.BF16.F32.PACK_AB R4, RZ, R5 ;  /* 0x00000005ff04723e */ /* 0x000fca00000010ff */
[----:B------:R0:W-:Y:S02]  /*42b0*/  @P2 STG.E.U16 desc[UR36][R12.64], R4 ;  /* 0x000000040c002986 */ /* 0x0001e4000c101524 */
[----:B0-----:R-:W-:-:S04]  /*42c0*/  IMAD.WIDE.U32 R4, R160, R18, R20 ;  /* 0x00000012a0047225 */ /* 0x001fc800078e0014 */
[----:B------:R-:W-:Y:S02]  /*42d0*/  IMAD.IADD R5, R11, 0x1, R5 ;  /* 0x000000010b057824 */ /* 0x000fe400078e0205 */
[----:B------:R-:W-:-:S04]  /*42e0*/  IMAD.WIDE.U32 R4, R152, UR45, R4 ;  /* 0x0000002d98047c25 */ /* 0x000fc8000f8e0004 */
[----:B------:R-:W-:Y:S01]  /*42f0*/  IMAD.IADD R5, R161, 0x1, R5 ;  /* 0x00000001a1057824 */ /* 0x000fe200078e0205 */
[----:B------:R-:W-:-:S04]  /*4300*/  LEA R8, P0, R4, R14, 0x1 ;  /* 0x0000000e04087211 */ /* 0x000fc800078008ff */
[----:B------:R-:W-:Y:S02]  /*4310*/  LEA.HI.X R9, R4, R15, R5, 0x1, P0 ;  /* 0x0000000f04097211 */ /* 0x000fe400000f0c05 */
[----:B------:R-:W-:-:S13]  /*4320*/  ISETP.GT.AND P0, PT, R0, 0x1, P1 ;  /* 0x000000010000780c */ /* 0x000fda0000f04270 */
[----:B------:R-:W-:Y:S05]  /*4330*/  @!P0 BRA `(.L_x_32) ;  /* 0x0000000000048947 */ /* 0x000fea0003800000 */
[----:B------:R0:W5:Y:S02]  /*4340*/  LDG.E.LTC128B.U16 R10, desc[UR36][R8.64+0x2] ;  /* 0x00000224080a7981 */ /* 0x000164000c1e1520 */
.L_x_32:
[----:B------:R-:W-:Y:S05]  /*4350*/  BSYNC B1 ;  /* 0x0000000000017941 */ /* 0x000fea0003800000 */
.L_x_31:
[----:B------:R-:W2:Y:S01]  /*4360*/  LDL.LU R5, [R1+0x204] ;  /* 0x0002040001057983 */ /* 0x000ea20000300800 */
[----:B-----5:R-:W-:Y:S01]  /*4370*/  IMAD.U32 R4, R10, 0x10000, RZ ;  /* 0x000100000a047824 */ /* 0x020fe200078e00ff */
[C---:B------:R-:W-:Y:S01]  /*4380*/  SHF.L.U64.HI R163, R18.reuse, 0x3, R19 ;  /* 0x0000000312a37819 */ /* 0x040fe20000010213 */
[----:B------:R-:W-:Y:S01]  /*4390*/  IMAD.SHL.U32 R162, R18, 0x8, RZ ;  /* 0x0000000812a27824 */ /* 0x000fe200078e00ff */
[----:B---3--:R-:W3:Y:S01]  /*43a0*/  LDL.LU R17, [R1+0x208] ;  /* 0x0002080001117983 */ /* 0x008ee20000300800 */
[----:B------:R-:W-:-:S04]  /*43b0*/  FMUL R4, R4, R16 ;  /* 0x0000001004047220 */ /* 0x000fc80000400000 */
[----:B--2---:R-:W-:Y:S01]  /*43c0*/  FFMA R4, R5, R2, R4 ;  /* 0x0000000205047223 */ /* 0x004fe20000000004 */
[----:B------:R-:W-:-:S04]  /*43d0*/  @P0 IMAD.MOV.U32 R5, RZ, RZ, R13 ;  /* 0x000000ffff050224 */ /* 0x000fc800078e000d */
[----:B------:R-:W-:-:S04]  /*43e0*/  F2FP.BF16.F32.PACK_AB R4, RZ, R4 ;  /* 0x00000004ff04723e */ /* 0x000fc800000010ff */
[----:B------:R-:W-:Y:S01]  /*43f0*/  PRMT R6, R4, 0x7610, R6 ;  /* 0x0000761004067816 */ /* 0x000fe20000000006 */
[----:B------:R-:W-:-:S05]  /*4400*/  @P0 IMAD.MOV.U32 R4, RZ, RZ, R12 ;  /* 0x000000ffff040224 */ /* 0x000fca00078e000c */
[----:B------:R1:W-:Y:S01]  /*4410*/  @P0 STG.E.U16 desc[UR36][R4.64+0x2], R6 ;  /* 0x0000020604000986 */ /* 0x0003e2000c101524 */
[----:B------:R-:W-:-:S04]  /*4420*/  ISETP.GT.AND P0, PT, R3, 0x8, PT ;  /* 0x000000080300780c */ /* 0x000fc80003f04270 */
[----:B------:R-:W-:Y:S01]  /*4430*/  ISETP.GT.AND P2, PT, R0, RZ, P0 ;  /* 0x000000ff0000720c */ /* 0x000fe20000744270 */
[----:B-1----:R-:W-:-:S04]  /*4440*/  IMAD.WIDE.U32 R4, R160, R18, R162 ;  /* 0x00000012a0047225 */ /* 0x002fc800078e00a2 */
[----:B------:R-:W-:Y:S01]  /*4450*/  IMAD.IADD R11, R11, 0x1, R5 ;  /* 0x000000010b0b7824 */ /* 0x000fe200078e0205 */
[----:B------:R-:W-:-:S05]  /*4460*/  IADD3 R5, P3, R156, R4, RZ ;  /* 0x000000049c057210 */ /* 0x000fca0007f7e0ff */
[----:B------:R-:W-:Y:S01]  /*4470*/  IMAD.X R7, R11, 0x1, R23, P3 ;  /* 0x000000010b077824 */ /* 0x000fe200018e0617 */
[----:B------:R-:W-:-:S04]  /*4480*/  LEA R6, P3, R5, R14, 0x1 ;  /* 0x0000000e05067211 */ /* 0x000fc800078608ff */
[----:B------:R-:W-:-:S05]  /*4490*/  LEA.HI.X R7, R5, R15, R7, 0x1, P3 ;  /* 0x0000000f05077211 */ /* 0x000fca00018f0c07 */
[----:B------:R-:W2:Y:S01]  /*44a0*/  @P2 LDG.E.LTC128B.U16 R10, desc[UR36][R6.64] ;  /* 0x00000024060a2981 */ /* 0x000ea2000c1e1520 */
[----:B------:R-:W-:Y:S01]  /*44b0*/  IADD3 R4, P3, R20, R4, RZ ;  /* 0x0000000414047210 */ /* 0x000fe20007f7e0ff */
[----:B------:R-:W-:Y:S01]  /*44c0*/  USHF.L.U64.HI UR4, UR8, 0x4, UR9 ;  /* 0x0000000408047899 */ /* 0x000fe20008010209 */
[----:B------:R-:W-:Y:S01]  /*44d0*/  ISETP.GT.AND P4, PT, R0, 0x1, P0 ;  /* 0x000000010000780c */ /* 0x000fe20000784270 */
[----:B------:R-:W-:Y:S02]  /*44e0*/  BSSY B1, `(.L_x_33) ;  /* 0x0000011000017945 */ /* 0x000fe40003800000 */
[----:B------:R-:W-:Y:S02]  /*44f0*/  IMAD.X R5, R21, 0x1, R11, P3 ;  /* 0x0000000115057824 */ /* 0x000fe400018e060b */
[----:B------:R-:W-:-:S04]  /*4500*/  IMAD.WIDE.U32 R4, R152, UR45, R4 ;  /* 0x0000002d98047c25 */ /* 0x000fc8000f8e0004 */
[----:B------:R-:W-:Y:S02]  /*4510*/  IMAD.IADD R5, R161, 0x1, R5 ;  /* 0x00000001a1057824 */ /* 0x000fe400078e0205 */
[----:B--2---:R-:W-:-:S04]  /*4520*/  IMAD.U32 R6, R10, 0x10000, RZ ;  /* 0x000100000a067824 */ /* 0x004fc800078e00ff */
[----:B------:R-:W-:-:S04]  /*4530*/  FMUL R6, R6, R16 ;  /* 0x0000001006067220 */ /* 0x000fc80000400000 */
[----:B---3--:R-:W-:Y:S01]  /*4540*/  FFMA R11, R17, R2, R6 ;  /* 0x00000002110b7223 */ /* 0x008fe20000000006 */
[----:B------:R-:W-:-:S04]  /*4550*/  LEA R6, P3, R4, R14, 0x1 ;  /* 0x0000000e04067211 */ /* 0x000fc800078608ff */
[----:B------:R-:W-:Y:S01]  /*4560*/  LEA.HI.X R7, R4, R15, R5, 0x1, P3 ;  /* 0x0000000f04077211 */ /* 0x000fe200018f0c05 */
[----:B------:R-:W-:Y:S01]  /*4570*/  IMAD.U32 R4, RZ, RZ, UR8 ;  /* 0x00000008ff047e24 */ /* 0x000fe2000f8e00ff */
[----:B------:R-:W-:-:S04]  /*4580*/  F2FP.BF16.F32.PACK_AB R5, RZ, R11 ;  /* 0x0000000bff05723e */ /* 0x000fc800000010ff */
[----:B------:R-:W-:Y:S02]  /*4590*/  LEA R4, P3, R4, R12, 0x4 ;  /* 0x0000000c04047211 */ /* 0x000fe400078620ff */
[----:B------:R-:W-:Y:S02]  /*45a0*/  PRMT R11, R5, 0x7610, R11 ;  /* 0x00007610050b7816 */ /* 0x000fe4000000000b */
[----:B------:R-:W-:-:S05]  /*45b0*/  IADD3.X R5, R13, UR4, RZ, P3, !PT ;  /* 0x000000040d057c10 */ /* 0x000fca0009ffe4ff */
[----:B------:R1:W-:Y:S01]  /*45c0*/  @P2 STG.E.U16 desc[UR36][R4.64], R11 ;  /* 0x0000000b04002986 */ /* 0x0003e2000c101524 */
[----:B------:R-:W-:Y:S05]  /*45d0*/  @!P4 BRA `(.L_x_34) ;  /* 0x000000000004c947 */ /* 0x000fea0003800000 */
[----:B------:R2:W5:Y:S02]  /*45e0*/  LDG.E.LTC128B.U16 R10, desc[UR36][R6.64+0x2] ;  /* 0x00000224060a7981 */ /* 0x000564000c1e1520 */
.L_x_34:
[----:B------:R-:W-:Y:S05]  /*45f0*/  BSYNC B1 ;  /* 0x0000000000017941 */ /* 0x000fea0003800000 */
.L_x_33:
[----:B------:R-:W3:Y:S01]  /*4600*/  LDL.LU R17, [R1+0x20c] ;  /* 0x00020c0001117983 */ /* 0x000ee20000300800 */
[----:B-1---5:R-:W-:Y:S01]  /*4610*/  IMAD.U32 R11, R10, 0x10000, RZ ;  /* 0x000100000a0b7824 */ /* 0x022fe200078e00ff */
[----:B------:R-:W-:Y:S01]  /*4620*/  ISETP.GT.AND P2, PT, R0, 0x8, P1 ;  /* 0x000000080000780c */ /* 0x000fe20000f44270 */
[----:B------:R-:W-:Y:S02]  /*4630*/  BSSY B1, `(.L_x_35) ;  /* 0x0000007000017945 */ /* 0x000fe40003800000 */
[----:B------:R-:W-:-:S04]  /*4640*/  FMUL R11, R11, R16 ;  /* 0x000000100b0b7220 */ /* 0x000fc80000400000 */
[----:B---3--:R-:W-:-:S05]  /*4650*/  FFMA R11, R17, R2, R11 ;  /* 0x00000002110b7223 */ /* 0x008fca000000000b */
[----:B------:R-:W-:-:S05]  /*4660*/  F2FP.BF16.F32.PACK_AB R11, RZ, R11 ;  /* 0x0000000bff0b723e */ /* 0x000fca00000010ff */
[----:B------:R1:W-:Y:S01]  /*4670*/  @P4 STG.E.U16 desc[UR36][R4.64+0x2], R11 ;  /* 0x0000020b04004986 */ /* 0x0003e2000c101524 */
[----:B------:R-:W-:Y:S05]  /*4680*/  @!P2 BRA `(.L_x_36) ;  /* 0x000000000004a947 */ /* 0x000fea0003800000 */
[----:B------:R3:W5:Y:S02]  /*4690*/  LDG.E.LTC128B.U16 R10, desc[UR36][R8.64+0x10] ;  /* 0x00001024080a7981 */ /* 0x000764000c1e1520 */
.L_x_36:
[----:B------:R-:W-:Y:S05]  /*46a0*/  BSYNC B1 ;  /* 0x0000000000017941 */ /* 0x000fea0003800000 */
.L_x_35:
[----:B------:R-:W4:Y:S01]  /*46b0*/  LDL.LU R17, [R1+0x210] ;  /* 0x0002100001117983 */ /* 0x000f220000300800 */
[----:B-1---5:R-:W-:Y:S01]  /*46c0*/  IMAD.U32 R11, R10, 0x10000, RZ ;  /* 0x000100000a0b7824 */ /* 0x022fe200078e00ff */
[----:B------:R-:W-:Y:S01]  /*46d0*/  ISETP.GT.AND P3, PT, R0, 0x9, P1 ;  /* 0x000000090000780c */ /* 0x000fe20000f64270 */
[----:B------:R-:W-:Y:S02]  /*46e0*/  BSSY B1, `(.L_x_37) ;  /* 0x0000007000017945 */ /* 0x000fe40003800000 */
[----:B------:R-:W-:-:S04]  /*46f0*/  FMUL R11, R11, R16 ;  /* 0x000000100b0b7220 */ /* 0x000fc80000400000 */
[----:B----4-:R-:W-:-:S05]  /*4700*/  FFMA R11, R17, R2, R11 ;  /* 0x00000002110b7223 */ /* 0x010fca000000000b */
[----:B------:R-:W-:-:S05]  /*4710*/  F2FP.BF16.F32.PACK_AB R11, RZ, R11 ;  /* 0x0000000bff0b723e */ /* 0x000fca00000010ff */
[----:B------:R1:W-:Y:S01]  /*4720*/  @P2 STG.E.U16 desc[UR36][R12.64+0x10], R11 ;  /* 0x0000100b0c002986 */ /* 0x0003e2000c101524 */
[----:B------:R-:W-:Y:S05]  /*4730*/  @!P3 BRA `(.L_x_38) ;  /* 0x000000000004b947 */ /* 0x000fea0003800000 */
[----:B------:R4:W5:Y:S02]  /*4740*/  LDG.E.LTC128B.U16 R10, desc[UR36][R8.64+0x12] ;  /* 0x00001224080a7981 */ /* 0x000964000c1e1520 */
.L_x_38:
[----:B------:R-:W-:Y:S05]  /*4750*/  BSYNC B1 ;  /* 0x0000000000017941 */ /* 0x000fea0003800000 */
.L_x_37:
[----:B------:R-:W2:Y:S01]  /*4760*/  LDL.LU R17, [R1+0x214] ;  /* 0x0002140001117983 */ /* 0x000ea20000300800 */
[----:B-1---5:R-:W-:Y:S01]  /*4770*/  IMAD.U32 R11, R10, 0x10000, RZ ;  /* 0x000100000a0b7824 */ /* 0x022fe200078e00ff */
[----:B------:R-:W-:Y:S01]  /*4780*/  ISETP.GT.AND P2, PT, R0, 0x8, P0 ;  /* 0x000000080000780c */ /* 0x000fe20000744270 */
[----:B------:R-:W-:Y:S02]  /*4790*/  BSSY B1, `(.L_x_39) ;  /* 0x0000007000017945 */ /* 0x000fe40003800000 */
[----:B------:R-:W-:-:S04]  /*47a0*/  FMUL R11, R11, R16 ;  /* 0x000000100b0b7220 */ /* 0x000fc80000400000 */
[----:B--2---:R-:W-:-:S05]  /*47b0*/  FFMA R11, R17, R2, R11 ;  /* 0x00000002110b7223 */ /* 0x004fca000000000b */
[----:B------:R-:W-:-:S05]  /*47c0*/  F2FP.BF16.F32.PACK_AB R11, RZ, R11 ;  /* 0x0000000bff0b723e */ /* 0x000fca00000010ff */
[----:B------:R1:W-:Y:S01]  /*47d0*/  @P3 STG.E.U16 desc[UR36][R12.64+0x12], R11 ;  /* 0x0000120b0c003986 */ /* 0x0003e2000c101524 */
[----:B------:R-:W-:Y:S05]  /*47e0*/  @!P2 BRA `(.L_x_40) ;  /* 0x000000000004a947 */ /* 0x000fea0003800000 */
[----:B------:R2:W5:Y:S02]  /*47f0*/  LDG.E.LTC128B.U16 R10, desc[UR36][R6.64+0x10] ;  /* 0x00001024060a7981 */ /* 0x000564000c1e1520 */
.L_x_40:
[----:B------:R-:W-:Y:S05]  /*4800*/  BSYNC B1 ;  /* 0x0000000000017941 */ /* 0x000fea0003800000 */
.L_x_39:
[----:B------:R0:W-:Y:S04]  /*4810*/  STL [R1+0x4bc], R70 ;  /* 0x0004bc4601007387 */ /* 0x0001e80000100800 */
[----:B0-----:R-:W3:Y:S01]  /*4820*/  LDL.LU R70, [R1+0x218] ;  /* 0x0002180001467983 */ /* 0x001ee20000300800 */
[----:B-1---5:R-:W-:Y:S01]  /*4830*/  IMAD.U32 R11, R10, 0x10000, RZ ;  /* 0x000100000a0b7824 */ /* 0x022fe200078e00ff */
[----:B------:R-:W-:Y:S02]  /*4840*/  ISETP.GT.AND P3, PT, R0, 0x9, P0 ;  /* 0x000000090000780c */ /* 0x000fe40000764270 */
[----:B------:R0:W-:Y:S01]  /*4850*/  STL [R1+0x4b8], R69 ;  /* 0x0004b84501007387 */ /* 0x0001e20000100800 */
[----:B------:R-:W-:-:S03]  /*4860*/  FMUL R11, R11, R16 ;  /* 0x000000100b0b7220 */ /* 0x000fc60000400000 */
[----:B0-----:R-:W4:Y:S04]  /*4870*/  LDL.LU R69, [R1+0x21c] ;  /* 0x00021c0001457983 */ /* 0x001f280000300800 */
[----:B------:R0:W-:Y:S04]  /*4880*/  STL [R1+0x4b4], R68 ;  /* 0x0004b44401007387 */ /* 0x0001e80000100800 */
[----:B0-----:R-:W2:Y:S04]  /*4890*/  LDL.LU R68, [R1+0x220] ;  /* 0x0002200001447983 */ /* 0x001ea80000300800 */
        /* <DEDUP_REMOVED lines=38> */
[----:B------:R0:W-:Y:S01]  /*4b00*/  STL [R1+0x464], R48 ;  /* 0x0004643001007387 */ /* 0x0001e20000100800 */
[----:B---3--:R-:W-:-:S05]  /*4b10*/  FFMA R11, R70, R2, R11 ;  /* 0x00000002460b7223 */ /* 0x008fca000000000b */
[----:B------:R-:W-:Y:S01]  /*4b20*/  F2FP.BF16.F32.PACK_AB R11, RZ, R11 ;  /* 0x0000000bff0b723e */ /* 0x000fe200000010ff */
[----:B0-----:R-:W3:Y:S04]  /*4b30*/  LDL.LU R48, [R1+0x270] ;  /* 0x0002700001307983 */ /* 0x001ee80000300800 */
[----:B------:R-:W-:Y:S04]  /*4b40*/  @P2 STG.E.U16 desc[UR36][R4.64+0x10], R11 ;  /* 0x0000100b04002986 */ /* 0x000fe8000c101524 */
[----:B------:R-:W4:Y:S01]  /*4b50*/  @P3 LDG.E.LTC128B.U16 R10, desc[UR36][R6.64+0x12] ;  /* 0x00001224060a3981 */ /* 0x000f22000c1e1520 */
[----:B------:R-:W-:-:S03]  /*4b60*/  ISETP.GT.AND P2, PT, R0, 0x10, P1 ;  /* 0x000000100000780c */ /* 0x000fc60000f44270 */
[----:B------:R0:W-:Y:S04]  /*4b70*/  STL [R1+0x460], R47 ;  /* 0x0004602f01007387 */ /* 0x0001e80000100800 */
[----:B0-----:R-:W3:Y:S04]  /*4b80*/  LDL.LU R47, [R1+0x274] ;  /* 0x00027400012f7983 */ /* 0x001ee80000300800 */
        /* <DEDUP_REMOVED lines=20> */
[----:B------:R-:W3:Y:S04]  /*4cd0*/  LDL.LU R235, [R1+0x2d0] ;  /* 0x0002d00001eb7983 */ /* 0x000ee80000300800 */
        /* <DEDUP_REMOVED lines=34> */
[----:B------:R-:W3:Y:S01]  /*4f00*/  LDL.LU R200, [R1+0x35c] ;  /* 0x00035c0001c87983 */ /* 0x000ee20000300800 */
[----:B----4-:R-:W-:-:S03]  /*4f10*/  IMAD.U32 R11, R10, 0x10000, RZ ;  /* 0x000100000a0b7824 */ /* 0x010fc600078e00ff */
[----:B------:R-:W4:Y:S01]  /*4f20*/  LDL.LU R199, [R1+0x360] ;  /* 0x0003600001c77983 */ /* 0x000f220000300800 */
[----:B------:R-:W-:-:S03]  /*4f30*/  FMUL R11, R11, R16 ;  /* 0x000000100b0b7220 */ /* 0x000fc60000400000 */
[----:B------:R-:W4:Y:S01]  /*4f40*/  LDL.LU R198, [R1+0x364] ;  /* 0x0003640001c67983 */ /* 0x000f220000300800 */
[----:B------:R-:W-:-:S03]  /*4f50*/  FFMA R11, R69, R2, R11 ;  /* 0x00000002450b7223 */ /* 0x000fc6000000000b */
[----:B------:R-:W4:Y:S02]  /*4f60*/  LDL.LU R197, [R1+0x368] ;  /* 0x0003680001c57983 */ /* 0x000f240000300800 */
[----:B------:R-:W-:Y:S02]  /*4f70*/  F2FP.BF16.F32.PACK_AB R11, RZ, R11 ;  /* 0x0000000bff0b723e */ /* 0x000fe400000010ff */
[----:B------:R-:W4:Y:S04]  /*4f80*/  LDL.LU R196, [R1+0x36c] ;  /* 0x00036c0001c47983 */ /* 0x000f280000300800 */
[----:B------:R-:W-:Y:S04]  /*4f90*/  @P3 STG.E.U16 desc[UR36][R4.64+0x12], R11 ;  /* 0x0000120b04003986 */ /* 0x000fe8000c101524 */
[----:B------:R-:W2:Y:S01]  /*4fa0*/  @P2 LDG.E.LTC128B.U16 R10, desc[UR36][R8.64+0x20] ;  /* 0x00002024080a2981 */ /* 0x000ea2000c1e1520 */
[----:B------:R-:W-:-:S03]  /*4fb0*/  ISETP.GT.AND P3, PT, R0, 0x11, P1 ;  /* 0x000000110000780c */ /* 0x000fc60000f64270 */
[----:B------:R-:W4:Y:S04]  /*4fc0*/  LDL.LU R195, [R1+0x370] ;  /* 0x0003700001c37983 */ /* 0x000f280000300800 */
        /* <DEDUP_REMOVED lines=35> */
[----:B------:R0:W-:Y:S04]  /*5200*/  STL [R1+0x434], R36 ;  /* 0x0004342401007387 */ /* 0x0001e80000100800 */
[----:B0-----:R-:W4:Y:S04]  /*5210*/  LDL.LU R36, [R1+0x2cc] ;  /* 0x0002cc0001247983 */ /* 0x001f280000300800 */
        /* <DEDUP_REMOVED lines=19> */
[----:B0-----:R-:W4:Y:S01]  /*5350*/  LDL.LU R26, [R1+0x2a4] ;  /* 0x0002a400011a7983 */ /* 0x001f220000300800 */
[----:B--2---:R-:W-:-:S03]  /*5360*/  IMAD.U32 R11, R10, 0x10000, RZ ;  /* 0x000100000a0b7824 */ /* 0x004fc600078e00ff */
[----:B------:R0:W-:Y:S01]  /*5370*/  STL [R1+0x408], R25 ;  /* 0x0004081901007387 */ /* 0x0001e20000100800 */
[----:B------:R-:W-:-:S04]  /*5380*/  FMUL R11, R11, R16 ;  /* 0x000000100b0b7220 */ /* 0x000fc80000400000 */
[----:B------:R-:W-:Y:S01]  /*5390*/  FFMA R11, R68, R2, R11 ;  /* 0x00000002440b7223 */ /* 0x000fe2000000000b */
[----:B0-----:R-:W2:Y:S04]  /*53a0*/  LDL.LU R25, [R1+0x2a0] ;  /* 0x0002a00001197983 */ /* 0x001ea80000300800 */
[----:B------:R-:W-:Y:S01]  /*53b0*/  F2FP.BF16.F32.PACK_AB R11, RZ, R11 ;  /* 0x0000000bff0b723e */ /* 0x000fe200000010ff */
[----:B------:R-:W5:Y:S04]  /*53c0*/  LDL.LU R70, [R1+0x4bc] ;  /* 0x0004bc0001467983 */ /* 0x000f680000300800 */
[----:B------:R0:W-:Y:S04]  /*53d0*/  @P2 STG.E.U16 desc[UR36][R12.64+0x20], R11 ;  /* 0x0000200b0c002986 */ /* 0x0001e8000c101524 */
[----:B------:R-:W0:Y:S01]  /*53e0*/  @P3 LDG.E.LTC128B.U16 R10, desc[UR36][R8.64+0x22] ;  /* 0x00002224080a3981 */ /* 0x000e22000c1e1520 */
[----:B------:R-:W-:-:S03]  /*53f0*/  ISETP.GT.AND P2, PT, R0, 0x10, P0 ;  /* 0x000000100000780c */ /* 0x000fc60000744270 */
[----:B------:R-:W5:Y:S04]  /*5400*/  LDL.LU R69, [R1+0x4b8] ;  /* 0x0004b80001457983 */ /* 0x000f680000300800 */
[----:B------:R-:W5:Y:S01]  /*5410*/  LDL.LU R68, [R1+0x4b4] ;  /* 0x0004b40001447983 */ /* 0x000f620000300800 */
[----:B0-----:R-:W-:-:S04]  /*5420*/  IMAD.U32 R11, R10, 0x10000, RZ ;  /* 0x000100000a0b7824 */ /* 0x001fc800078e00ff */
[----:B------:R-:W-:-:S04]  /*5430*/  FMUL R11, R11, R16 ;  /* 0x000000100b0b7220 */ /* 0x000fc80000400000 */
[----:B------:R-:W-:Y:S02]  /*5440*/  FFMA R11, R67, R2, R11 ;  /* 0x00000002430b7223 */ /* 0x000fe4000000000b */
[----:B------:R-:W5:Y:S03]  /*5450*/  LDL.LU R67, [R1+0x4b0] ;  /* 0x0004b00001437983 */ /* 0x000f660000300800 */
[----:B------:R-:W-:-:S05]  /*5460*/  F2FP.BF16.F32.PACK_AB R11, RZ, R11 ;  /* 0x0000000bff0b723e */ /* 0x000fca00000010ff */
[----:B------:R0:W-:Y:S04]  /*5470*/  @P3 STG.E.U16 desc[UR36][R12.64+0x22], R11 ;  /* 0x0000220b0c003986 */ /* 0x0001e8000c101524 */
[----:B------:R-:W0:Y:S01]  /*5480*/  @P2 LDG.E.LTC128B.U16 R10, desc[UR36][R6.64+0x20] ;  /* 0x00002024060a2981 */ /* 0x000e22000c1e1520 */
[----:B------:R-:W-:Y:S01]  /*5490*/  ISETP.GT.AND P3, PT, R0, 0x11, P0 ;  /* 0x000000110000780c */ /* 0x000fe20000764270 */
        /* <DEDUP_REMOVED lines=146> */
[----:B---3--:R-:W-:Y:S02]  /*5dc0*/  FFMA R11, R48, R2, R11 ;  /* 0x00000002300b7223 */ /* 0x008fe4000000000b */
        /* <DEDUP_REMOVED lines=95> */
[----:B--2---:R-:W-:-:S05]  /*63c0*/  FFMA R11, R25, R2, R11 ;  /* 0x00000002190b7223 */ /* 0x004fca000000000b */
[----:B------:R-:W-:-:S05]  /*63d0*/  F2FP.BF16.F32.PACK_AB R11, RZ, R11 ;  /* 0x0000000bff0b723e */ /* 0x000fca00000010ff */
[----:B------:R0:W-:Y:S04]  /*63e0*/  @P2 STG.E.U16 desc[UR36][R12.64+0xa0], R11 ;  /* 0x0000a00b0c002986 */ /* 0x0001e8000c101524 */
[----:B------:R-:W0:Y:S01]  /*63f0*/  @P3 LDG.E.LTC128B.U16 R10, desc[UR36][R8.64+0xa2] ;  /* 0x0000a224080a3981 */ /* 0x000e22000c1e1520 */
[----:B------:R-:W-:Y:S01]  /*6400*/  ISETP.GT.AND P2, PT, R0, 0x50, P0 ;  /* 0x000000500000780c */ /* 0x000fe20000744270 */
[----:B0-----:R-:W-:-:S04]  /*6410*/  IMAD.U32 R11, R10, 0x10000, RZ ;  /* 0x000100000a0b7824 */ /* 0x001fc800078e00ff */
[----:B------:R-:W-:-:S04]  /*6420*/  FMUL R11, R11, R16 ;  /* 0x000000100b0b7220 */ /* 0x000fc80000400000 */
[----:B----4-:R-:W-:-:S05]  /*6430*/  FFMA R11, R26, R2, R11 ;  /* 0x000000021a0b7223 */ /* 0x010fca000000000b */
[----:B------:R-:W-:-:S05]  /*6440*/  F2FP.BF16.F32.PACK_AB R11, RZ, R11 ;  /* 0x0000000bff0b723e */ /* 0x000fca00000010ff */
[----:B------:R0:W-:Y:S04]  /*6450*/  @P3 STG.E.U16 desc[UR36][R12.64+0xa2], R11 ;  /* 0x0000a20b0c003986 */ /* 0x0001e8000c101524 */
[----:B------:R-:W0:Y:S01]  /*6460*/  @P2 LDG.E.LTC128B.U16 R10, desc[UR36][R6.64+0xa0] ;  /* 0x0000a024060a2981 */ /* 0x000e22000c1e1520 */
[----:B------:R-:W-:Y:S01]  /*6470*/  ISETP.GT.AND P3, PT, R0, 0x51, P0 ;  /* 0x000000510000780c */ /* 0x000fe20000764270 */
[----:B0-----:R-:W-:-:S04]  /*6480*/  IMAD.U32 R11, R10, 0x10000, RZ ;  /* 0x000100000a0b7824 */ /* 0x001fc800078e00ff */
[----:B------:R-:W-:-:S04]  /*6490*/  FMUL R11, R11, R16 ;  /* 0x000000100b0b7220 */ /* 0x000fc80000400000 */
[----:B------:R-:W-:-:S05]  /*64a0*/  FFMA R11, R27, R2, R11 ;  /* 0x000000021b0b7223 */ /* 0x000fca000000000b */
        /* <DEDUP_REMOVED lines=576> */
[----:B------:R1:W2:Y:S01]  /*88b0*/  @P1 LDG.E.LTC128B.U16 R10, desc[UR36][R8.64+0x1f2] ;  /* 0x0001f224080a1981 */ /* 0x0002a2000c1e1520 */
[----:B------:R-:W-:Y:S01]  /*88c0*/  ISETP.GT.AND P2, PT, R0, 0xf8, P0 ;  /* 0x000000f80000780c */ /* 0x000fe20000744270 */
[----:B-1----:R-:W-:Y:S02]  /*88d0*/  @P1 IMAD.MOV.U32 R9, RZ, RZ, R13 ;  /* 0x000000ffff091224 */ /* 0x002fe400078e000d */
[----:B--2---:R-:W-:-:S04]  /*88e0*/  IMAD.U32 R8, R10, 0x10000, RZ ;  /* 0x000100000a087824 */ /* 0x004fc800078e00ff */
[----:B------:R-:W-:-:S04]  /*88f0*/  FMUL R8, R8, R16 ;  /* 0x0000001008087220 */ /* 0x000fc80000400000 */
[----:B------:R-:W-:-:S05]  /*8900*/  FFMA R8, R158, R2, R8 ;  /* 0x000000029e087223 */ /* 0x000fca0000000008 */
[----:B------:R-:W-:-:S04]  /*8910*/  F2FP.BF16.F32.PACK_AB R8, RZ, R8 ;  /* 0x00000008ff08723e */ /* 0x000fc800000010ff */
[----:B0-----:R-:W-:Y:S01]  /*8920*/  PRMT R11, R8, 0x7610, R11 ;  /* 0x00007610080b7816 */ /* 0x001fe2000000000b */
[----:B------:R-:W-:-:S05]  /*8930*/  @P1 IMAD.MOV.U32 R8, RZ, RZ, R12 ;  /* 0x000000ffff081224 */ /* 0x000fca00078e000c */
[----:B------:R0:W-:Y:S04]  /*8940*/  @P1 STG.E.U16 desc[UR36][R8.64+0x1f2], R11 ;  /* 0x0001f20b08001986 */ /* 0x0001e8000c101524 */
[----:B------:R-:W0:Y:S01]  /*8950*/  @P2 LDG.E.LTC128B.U16 R10, desc[UR36][R6.64+0x1f0] ;  /* 0x0001f024060a2981 */ /* 0x000e22000c1e1520 */
[----:B------:R-:W-:Y:S01]  /*8960*/  ISETP.GT.AND P1, PT, R0, 0xf9, P0 ;  /* 0x000000f90000780c */ /* 0x000fe20000724270 */
[----:B0-----:R-:W-:-:S04]  /*8970*/  IMAD.U32 R8, R10, 0x10000, RZ ;  /* 0x000100000a087824 */ /* 0x001fc800078e00ff */
[----:B------:R-:W-:-:S04]  /*8980*/  FMUL R8, R8, R16 ;  /* 0x0000001008087220 */ /* 0x000fc80000400000 */
[----:B------:R-:W-:Y:S01]  /*8990*/  FFMA R8, R153, R2, R8 ;  /* 0x0000000299087223 */ /* 0x000fe20000000008 */
[----:B------:R-:W-:-:S04]  /*89a0*/  PRMT R17, R10, 0x7610, R17 ;  /* 0x000076100a117816 */ /* 0x000fc80000000011 */
[----:B------:R-:W-:-:S05]  /*89b0*/  F2FP.BF16.F32.PACK_AB R8, RZ, R8 ;  /* 0x00000008ff08723e */ /* 0x000fca00000010ff */
[----:B------:R0:W-:Y:S04]  /*89c0*/  @P2 STG.E.U16 desc[UR36][R4.64+0x1f0], R8 ;  /* 0x0001f00804002986 */ /* 0x0001e8000c101524 */
[----:B------:R1:W2:Y:S01]  /*89d0*/  @P1 LDG.E.LTC128B.U16 R17, desc[UR36][R6.64+0x1f2] ;  /* 0x0001f22406111981 */ /* 0x0002a2000c1e1520 */
[----:B------:R-:W-:-:S05]  /*89e0*/  IADD3 R153, P0, R160, 0x80, RZ ;  /* 0x00000080a0997810 */ /* 0x000fca0007f1e0ff */
[----:B-1----:R-:W-:Y:S01]  /*89f0*/  IMAD.X R6, RZ, RZ, UR7, P0 ;  /* 0x00000007ff067e24 */ /* 0x002fe200080e06ff */
[----:B------:R-:W-:-:S03]  /*8a00*/  ISETP.GT.AND P0, PT, R3, 0x80, PT ;  /* 0x000000800300780c */ /* 0x000fc60003f04270 */
[-C--:B------:R-:W-:Y:S01]  /*8a10*/  IMAD R6, R6, R18.reuse, RZ ;  /* 0x0000001206067224 */ /* 0x080fe200078e02ff */
[----:B------:R-:W-:Y:S01]  /*8a20*/  ISETP.GT.AND P3, PT, R0, RZ, P0 ;  /* 0x000000ff0000720c */ /* 0x000fe20000764270 */
[----:B0-----:R-:W-:-:S04]  /*8a30*/  IMAD.WIDE.U32 R8, R153, R18, R22 ;  /* 0x0000001299087225 */ /* 0x001fc800078e0016 */
[----:B------:R-:W-:Y:S01]  /*8a40*/  IMAD R158, R153, R19, R6 ;  /* 0x00000013999e7224 */ /* 0x000fe200078e0206 */
[----:B------:R-:W-:-:S03]  /*8a50*/  LEA R6, P2, R8, R14, 0x1 ;  /* 0x0000000e08067211 */ /* 0x000fc600078408ff */
[----:B------:R-:W-:Y:S02]  /*8a60*/  IMAD.IADD R10, R9, 0x1, R158 ;  /* 0x00000001090a7824 */ /* 0x000fe400078e029e */
[----:B--2---:R-:W-:-:S04]  /*8a70*/  IMAD.U32 R7, R17, 0x10000, RZ ;  /* 0x0001000011077824 */ /* 0x004fc800078e00ff */
[----:B------:R-:W-:-:S04]  /*8a80*/  FMUL R7, R7, R16 ;  /* 0x0000001007077220 */ /* 0x000fc80000400000 */
[----:B------:R-:W-:Y:S02]  /*8a90*/  FFMA R7, R155, R2, R7 ;  /* 0x000000029b077223 */ /* 0x000fe40000000007 */
[----:B------:R-:W2:Y:S03]  /*8aa0*/  LDL.LU R155, [R1] ;  /* 0x00000000019b7983 */ /* 0x000ea60000300800 */
[----:B------:R-:W-:Y:S01]  /*8ab0*/  F2FP.BF16.F32.PACK_AB R9, RZ, R7 ;  /* 0x00000007ff09723e */ /* 0x000fe200000010ff */
[----:B------:R-:W3:Y:S01]  /*8ac0*/  LDL.LU R159, [R1+0x8] ;  /* 0x00000800019f7983 */ /* 0x000ee20000300800 */
[----:B------:R-:W-:-:S03]  /*8ad0*/  LEA.HI.X R7, R8, R15, R10, 0x1, P2 ;  /* 0x0000000f08077211 */ /* 0x000fc600010f0c0a */
[----:B------:R0:W-:Y:S04]  /*8ae0*/  @P1 STG.E.U16 desc[UR36][R4.64+0x1f2], R9 ;  /* 0x0001f20904001986 */ /* 0x0001e8000c101524 */
[----:B------:R1:W4:Y:S04]  /*8af0*/  @P3 LDG.E.LTC128B.U16 R17, desc[UR36][R6.64] ;  /* 0x0000002406113981 */ /* 0x000328000c1e1520 */
        /* <DEDUP_REMOVED lines=51> */
[----:B-1----:R-:W-:-:S03]  /*8e30*/  IMAD.WIDE.U32 R6, R153, R18, R20 ;  /* 0x0000001299067225 */ /* 0x002fc600078e0014 */
[----:B------:R-:W3:Y:S04]  /*8e40*/  LDL.LU R196, [R1+0x17c] ;  /* 0x00017c0001c47983 */ /* 0x000ee80000300800 */
[----:B------:R-:W3:Y:S04]  /*8e50*/  LDL.LU R195, [R1+0x180] ;  /* 0x0001800001c37983 */ /* 0x000ee80000300800 */
[----:B------:R-:W3:Y:S04]  /*8e60*/  LDL.LU R194, [R1+0x184] ;  /* 0x0001840001c27983 */ /* 0x000ee80000300800 */
[----:B------:R-:W3:Y:S01]  /*8e70*/  LDL.LU R193, [R1+0x188] ;  /* 0x0001880001c17983 */ /* 0x000ee20000300800 */
[----:B------:R-:W-:-:S03]  /*8e80*/  IMAD.IADD R7, R158, 0x1, R7 ;  /* 0x000000019e077824 */ /* 0x000fc600078e0207 */
[----:B------:R-:W3:Y:S04]  /*8e90*/  LDL.LU R192, [R1+0x18c] ;  /* 0x00018c0001c07983 */ /* 0x000ee80000300800 */
[----:B------:R-:W3:Y:S01]  /*8ea0*/  LDL.LU R191, [R1+0x190] ;  /* 0x0001900001bf7983 */ /* 0x000ee20000300800 */
[----:B------:R-:W-:-:S03]  /*8eb0*/  USHF.L.U32 UR4, UR8, 0x8, URZ ;  /* 0x0000000808047899 */ /* 0x000fc6000800063f */
[----:B------:R-:W3:Y:S04]  /*8ec0*/  LDL.LU R190, [R1+0x194] ;  /* 0x0001940001be7983 */ /* 0x000ee80000300800 */
[----:B------:R-:W3:Y:S04]  /*8ed0*/  LDL.LU R189, [R1+0x198] ;  /* 0x0001980001bd7983 */ /* 0x000ee80000300800 */
[----:B------:R-:W3:Y:S01]  /*8ee0*/  LDL.LU R188, [R1+0x19c] ;  /* 0x00019c0001bc7983 */ /* 0x000ee20000300800 */
[----:B------:R-:W-:-:S03]  /*8ef0*/  ISETP.GT.AND P2, PT, R0, 0x1, P0 ;  /* 0x000000010000780c */ /* 0x000fc60000744270 */
[----:B------:R-:W3:Y:S01]  /*8f00*/  LDL.LU R187, [R1+0x1a0] ;  /* 0x0001a00001bb7983 */ /* 0x000ee20000300800 */
[----:B------:R-:W-:-:S03]  /*8f10*/  USHF.L.U64.HI UR5, UR8, 0x8, UR9 ;  /* 0x0000000808057899 */ /* 0x000fc60008010209 */
        /* <DEDUP_REMOVED lines=17> */
[----:B--2---:R-:W-:Y:S01]  /*9030*/  FFMA R11, R155, R2, R8 ;  /* 0x000000029b0b7223 */ /* 0x004fe20000000008 */
[----:B0-----:R-:W-:Y:S01]  /*9040*/  IMAD.WIDE.U32 R8, R152, UR45, R6 ;  /* 0x0000002d98087c25 */ /* 0x001fe2000f8e0006 */
[----:B------:R-:W-:Y:S01]  /*9050*/  IADD3 R6, P1, R12, UR4, RZ ;  /* 0x000000040c067c10 */ /* 0x000fe2000ff3e0ff */
[----:B------:R-:W2:Y:S02]  /*9060*/  LDL.LU R171, [R1+0x1e0] ;  /* 0x0001e00001ab7983 */ /* 0x000ea40000300800 */
[----:B------:R-:W-:Y:S01]  /*9070*/  F2FP.BF16.F32.PACK_AB R11, RZ, R11 ;  /* 0x0000000bff0b723e */ /* 0x000fe200000010ff */
[----:B------:R-:W-:Y:S01]  /*9080*/  IMAD.IADD R9, R161, 0x1, R9 ;  /* 0x00000001a1097824 */ /* 0x000fe200078e0209 */
[----:B------:R-:W-:Y:S01]  /*9090*/  LEA R10, P4, R8, R14, 0x1 ;  /* 0x0000000e080a7211 */ /* 0x000fe200078808ff */
[----:B------:R-:W2:Y:S01]  /*90a0*/  LDL.LU R170, [R1+0x1e4] ;  /* 0x0001e40001aa7983 */ /* 0x000ea20000300800 */
[----:B------:R-:W-:-:S02]  /*90b0*/  IADD3.X R7, R13, UR5, RZ, P1, !PT ;  /* 0x000000050d077c10 */ /* 0x000fc40008ffe4ff */
[----:B------:R-:W-:Y:S01]  /*90c0*/  PRMT R154, R11, 0x7610, R154 ;  /* 0x000076100b9a7816 */ /* 0x000fe2000000009a */
[----:B------:R-:W2:Y:S01]  /*90d0*/  LDL.LU R169, [R1+0x1e8] ;  /* 0x0001e80001a97983 */ /* 0x000ea20000300800 */
[----:B------:R-:W-:-:S03]  /*90e0*/  LEA.HI.X R11, R8, R15, R9, 0x1, P4 ;  /* 0x0000000f080b7211 */ /* 0x000fc600020f0c09 */
[----:B------:R0:W-:Y:S04]  /*90f0*/  @P3 STG.E.U16 desc[UR36][R6.64], R154 ;  /* 0x0000009a06003986 */ /* 0x0001e8000c101524 */
[----:B------:R-:W3:Y:S04]  /*9100*/  @P2 LDG.E.LTC128B.U16 R17, desc[UR36][R10.64+0x2] ;  /* 0x000002240a112981 */ /* 0x000ee8000c1e1520 */
[----:B------:R-:W2:Y:S01]  /*9110*/  LDL.LU R168, [R1+0x1ec] ;  /* 0x0001ec0001a87983 */ /* 0x000ea20000300800 */
[----:B0-----:R-:W-:-:S03]  /*9120*/  IMAD.WIDE.U32 R154, R153, R18, R162 ;  /* 0x00000012999a7225 */ /* 0x001fc600078e00a2 */
[----:B------:R-:W2:Y:S04]  /*9130*/  LDL.LU R167, [R1+0x1f0] ;  /* 0x0001f00001a77983 */ /* 0x000ea80000300800 */
[----:B------:R-:W2:Y:S01]  /*9140*/  LDL.LU R166, [R1+0x1f4] ;  /* 0x0001f40001a67983 */ /* 0x000ea20000300800 */
[----:B------:R-:W-:-:S03]  /*9150*/  IMAD.IADD R153, R158, 0x1, R155 ;  /* 0x000000019e997824 */ /* 0x000fc600078e029b */
[----:B------:R-:W2:Y:S04]  /*9160*/  LDL.LU R165, [R1+0x1f8] ;  /* 0x0001f80001a57983 */ /* 0x000ea80000300800 */
[----:B------:R-:W2:Y:S04]  /*9170*/  LDL.LU R164, [R1+0x1fc] ;  /* 0x0001fc0001a47983 */ /* 0x000ea80000300800 */
[----:B------:R-:W4:Y:S01]  /*9180*/  LDL.LU R158, [R1+0x4] ;  /* 0x00000400019e7983 */ /* 0x000f220000300800 */
[----:B------:R-:W-:Y:S02]  /*9190*/  ISETP.GT.AND P1, PT, R3, 0x88, PT ;  /* 0x000000880300780c */ /* 0x000fe40003f24270 */
[----:B------:R-:W-:-:S02]  /*91a0*/  IADD3 R9, P4, R156, R154, RZ ;  /* 0x0000009a9c097210 */ /* 0x000fc40007f9e0ff */
[----:B------:R-:W-:Y:S01]  /*91b0*/  ISETP.GT.AND P3, PT, R0, RZ, P1 ;  /* 0x000000ff0000720c */ /* 0x000fe20000f64270 */
[----:B---3--:R-:W-:-:S04]  /*91c0*/  IMAD.U32 R8, R17, 0x10000, RZ ;  /* 0x0001000011087824 */ /* 0x008fc800078e00ff */
[----:B------:R-:W-:-:S04]  /*91d0*/  FMUL R8, R8, R16 ;  /* 0x0000001008087220 */ /* 0x000fc80000400000 */
[----:B----4-:R-:W-:Y:S01]  /*91e0*/  FFMA R155, R158, R2, R8 ;  /* 0x000000029e9b7223 */ /* 0x010fe20000000008 */
[----:B------:R-:W-:Y:S01]  /*91f0*/  IMAD.X R158, R153, 0x1, R23, P4 ;  /* 0x00000001999e7824 */ /* 0x000fe200020e0617 */
[----:B------:R-:W-:-:S03]  /*9200*/  LEA R8, P4, R9, R14, 0x1 ;  /* 0x0000000e09087211 */ /* 0x000fc600078808ff */
[----:B------:R-:W-:Y:S02]  /*9210*/  F2FP.BF16.F32.PACK_AB R155, RZ, R155 ;  /* 0x0000009bff9b723e */ /* 0x000fe400000010ff */
[----:B------:R-:W-:-:S03]  /*9220*/  LEA.HI.X R9, R9, R15, R158, 0x1, P4 ;  /* 0x0000000f09097211 */ /* 0x000fc600020f0c9e */
[----:B------:R0:W-:Y:S04]  /*9230*/  @P2 STG.E.U16 desc[UR36][R6.64+0x2], R155 ;  /* 0x0000029b06002986 */ /* 0x0001e8000c101524 */
[----:B------:R-:W3:Y:S01]  /*9240*/  @P3 LDG.E.LTC128B.U16 R17, desc[UR36][R8.64] ;  /* 0x0000002408113981 */ /* 0x000ee2000c1e1520 */
[----:B------:R-:W-:-:S05]  /*9250*/  IADD3 R154, P2, R20, R154, RZ ;  /* 0x0000009a149a7210 */ /* 0x000fca0007f5e0ff */
[----:B0-----:R-:W-:Y:S01]  /*9260*/  IMAD.X R155, R21, 0x1, R153, P2 ;  /* 0x00000001159b7824 */ /* 0x001fe200010e0699 */
[----:B------:R-:W-:Y:S01]  /*9270*/  ISETP.GT.AND P2, PT, R0, 0x1, P1 ;  /* 0x000000010000780c */ /* 0x000fe20000f44270 */
[----:B------:R-:W-:Y:S01]  /*9280*/  IMAD.WIDE.U32 R154, R152, UR45, R154 ;  /* 0x0000002d989a7c25 */ /* 0x000fe2000f8e009a */
[----:B------:R-:W-:-:S03]  /*9290*/  IADD3 R158, P4, R4, UR4, RZ ;  /* 0x00000004049e7c10 */ /* 0x000fc6000ff9e0ff */
[----:B------:R-:W-:Y:S02]  /*92a0*/  IMAD.IADD R153, R161, 0x1, R155 ;  /* 0x00000001a1997824 */ /* 0x000fe400078e029b */
[----:B---3--:R-:W-:-:S04]  /*92b0*/  IMAD.U32 R8, R17, 0x10000, RZ ;  /* 0x0001000011087824 */ /* 0x008fc800078e00ff */
[----:B------:R-:W-:-:S04]  /*92c0*/  FMUL R8, R8, R16 ;  /* 0x0000001008087220 */ /* 0x000fc80000400000 */
[----:B------:R-:W-:Y:S01]  /*92d0*/  FFMA R9, R159, R2, R8 ;  /* 0x000000029f097223 */ /* 0x000fe20000000008 */
[----:B------:R-:W-:-:S04]  /*92e0*/  LEA R8, P5, R154, R14, 0x1 ;  /* 0x0000000e9a087211 */ /* 0x000fc800078a08ff */
[----:B------:R-:W-:Y:S02]  /*92f0*/  F2FP.BF16.F32.PACK_AB R9, RZ, R9 ;  /* 0x00000009ff09723e */ /* 0x000fe400000010ff */
[----:B------:R-:W-:Y:S02]  /*9300*/  IADD3.X R159, R5, UR5, RZ, P4, !PT ;  /* 0x00000005059f7c10 */ /* 0x000fe4000a7fe4ff */
[----:B------:R-:W-:Y:S02]  /*9310*/  PRMT R155, R9, 0x7610, R155 ;  /* 0x00007610099b7816 */ /* 0x000fe4000000009b */
[----:B------:R-:W-:Y:S02]  /*9320*/  LEA.HI.X R9, R154, R15, R153, 0x1, P5 ;  /* 0x0000000f9a097211 */ /* 0x000fe400028f0c99 */
[----:B------:R-:W3:Y:S04]  /*9330*/  LDL.LU R154, [R1+0xc] ;  /* 0x00000c00019a7983 */ /* 0x000ee80000300800 */
[----:B------:R0:W-:Y:S04]  /*9340*/  @P3 STG.E.U16 desc[UR36][R158.64], R155 ;  /* 0x0000009b9e003986 */ /* 0x0001e8000c101524 */
[----:B------:R-:W4:Y:S01]  /*9350*/  @P2 LDG.E.LTC128B.U16 R17, desc[UR36][R8.64+0x2] ;  /* 0x0000022408112981 */ /* 0x000f22000c1e1520 */
[----:B------:R-:W-:-:S03]  /*9360*/  ISETP.GT.AND P4, PT, R0, 0x8, P0 ;  /* 0x000000080000780c */ /* 0x000fc60000784270 */
[----:B0-----:R-:W2:Y:S01]  /*9370*/  LDL.LU R159, [R1+0xd8] ;  /* 0x0000d800019f7983 */ /* 0x001ea20000300800 */
[----:B----4-:R-:W-:-:S04]  /*9380*/  IMAD.U32 R153, R17, 0x10000, RZ ;  /* 0x0001000011997824 */ /* 0x010fc800078e00ff */
[----:B------:R-:W-:-:S04]  /*9390*/  FMUL R153, R153, R16 ;  /* 0x0000001099997220 */ /* 0x000fc80000400000 */
[----:B---3--:R-:W-:Y:S01]  /*93a0*/  FFMA R153, R154, R2, R153 ;  /* 0x000000029a997223 */ /* 0x008fe20000000099 */
[----:B------:R-:W-:-:S04]  /*93b0*/  IADD3 R154, P3, R4, UR4, RZ ;  /* 0x00000004049a7c10 */ /* 0x000fc8000ff7e0ff */
[----:B------:R-:W-:Y:S02]  /*93c0*/  F2FP.BF16.F32.PACK_AB R153, RZ, R153 ;  /* 0x00000099ff99723e */ /* 0x000fe400000010ff */
[----:B------:R-:W-:-:S05]  /*93d0*/  IADD3.X R155, R5, UR5, RZ, P3, !PT ;  /* 0x00000005059b7c10 */ /* 0x000fca0009ffe4ff */
[----:B------:R0:W-:Y:S04]  /*93e0*/  @P2 STG.E.U16 desc[UR36][R154.64+0x2], R153 ;  /* 0x000002999a002986 */ /* 0x0001e8000c101524 */
[----:B------:R-:W3:Y:S01]  /*93f0*/  @P4 LDG.E.LTC128B.U16 R17, desc[UR36][R10.64+0x10] ;  /* 0x000010240a114981 */ /* 0x000ee2000c1e1520 */
[----:B------:R-:W-:-:S03]  /*9400*/  ISETP.GT.AND P2, PT, R0, 0x9, P0 ;  /* 0x000000090000780c */ /* 0x000fc60000744270 */
[----:B0-----:R-:W4:Y:S04]  /*9410*/  LDL.LU R154, [R1+0x14] ;  /* 0x00001400019a7983 */ /* 0x001f280000300800 */
[----:B------:R-:W2:Y:S01]  /*9420*/  LDL.LU R155, [R1+0x18] ;  /* 0x00001800019b7983 */ /* 0x000ea20000300800 */
[----:B---3--:R-:W-:-:S04]  /*9430*/  IMAD.U32 R153, R17, 0x10000, RZ ;  /* 0x0001000011997824 */ /* 0x008fc800078e00ff */
        /* <DEDUP_REMOVED lines=13> */
[----:B------:R-:W-:Y:S02]  /*9510*/  ISETP.GT.AND P2, PT, R0, 0x9, P1 ;  /* 0x000000090000780c */ /* 0x000fe40000f44270 */
[----:B------:R-:W-:Y:S01]  /*9520*/  IADD3 R154, P3, R4, UR4, RZ ;  /* 0x00000004049a7c10 */ /* 0x000fe2000ff7e0ff */
[----:B0-----:R-:W-:-:S04]  /*9530*/  IMAD.U32 R153, R17, 0x10000, RZ ;  /* 0x0001000011997824 */ /* 0x001fc800078e00ff */
[----:B------:R-:W-:-:S04]  /*9540*/  FMUL R153, R153, R16 ;  /* 0x0000001099997220 */ /* 0x000fc80000400000 */
[----:B--2---:R-:W-:Y:S01]  /*9550*/  FFMA R153, R155, R2, R153 ;  /* 0x000000029b997223 */ /* 0x004fe20000000099 */
[----:B------:R-:W-:-:S04]  /*9560*/  IADD3.X R155, R5, UR5, RZ, P3, !PT ;  /* 0x00000005059b7c10 */ /* 0x000fc80009ffe4ff */
[----:B------:R-:W-:-:S05]  /*9570*/  F2FP.BF16.F32.PACK_AB R153, RZ, R153 ;  /* 0x00000099ff99723e */ /* 0x000fca00000010ff */
[----:B------:R0:W-:Y:S04]  /*9580*/  @P4 STG.E.U16 desc[UR36][R154.64+0x10], R153 ;  /* 0x000010999a004986 */ /* 0x0001e8000c101524 */
[----:B------:R-:W2:Y:S04]  /*9590*/  @P2 LDG.E.LTC128B.U16 R17, desc[UR36][R8.64+0x12] ;  /* 0x0000122408112981 */ /* 0x000ea8000c1e1520 */
[----:B0-----:R-:W3:Y:S01]  /*95a0*/  LDL.LU R155, [R1+0x1c] ;  /* 0x00001c00019b7983 */ /* 0x001ee20000300800 */
[----:B------:R-:W-:Y:S02]  /*95b0*/  ISETP.GT.AND P4, PT, R0, 0x10, P0 ;  /* 0x000000100000780c */ /* 0x000fe40000784270 */
[----:B------:R-:W-:Y:S01]  /*95c0*/  IADD3 R154, P3, R4, UR4, RZ ;  /* 0x00000004049a7c10 */ /* 0x000fe2000ff7e0ff */
[----:B--2---:R-:W-:-:S04]  /*95d0*/  IMAD.U32 R153, R17, 0x10000, RZ ;  /* 0x0001000011997824 */ /* 0x004fc800078e00ff */
[----:B------:R-:W-:-:S04]  /*95e0*/  FMUL R153, R153, R16 ;  /* 0x0000001099997220 */ /* 0x000fc80000400000 */
[----:B---3--:R-:W-:Y:S01]  /*95f0*/  FFMA R153, R155, R2, R153 ;  /* 0x000000029b997223 */ /* 0x008fe20000000099 */
[----:B------:R-:W-:-:S04]  /*9600*/  IADD3.X R155, R5, UR5, RZ, P3, !PT ;  /* 0x00000005059b7c10 */ /* 0x000fc80009ffe4ff */
[----:B------:R-:W-:-:S05]  /*9610*/  F2FP.BF16.F32.PACK_AB R153, RZ, R153 ;  /* 0x00000099ff99723e */ /* 0x000fca00000010ff */
[----:B------:R0:W-:Y:S04]  /*9620*/  @P2 STG.E.U16 desc[UR36][R154.64+0x12], R153 ;  /* 0x000012999a002986 */ /* 0x0001e8000c101524 */
[----:B------:R-:W2:Y:S01]  /*9630*/  @P4 LDG.E.LTC128B.U16 R17, desc[UR36][R10.64+0x20] ;  /* 0x000020240a114981 */ /* 0x000ea2000c1e1520 */
[----:B------:R-:W-:-:S03]  /*9640*/  ISETP.GT.AND P2, PT, R0, 0x11, P0 ;  /* 0x000000110000780c */ /* 0x000fc60000744270 */
[----:B0-----:R-:W3:Y:S04]  /*9650*/  LDL.LU R154, [R1+0x24] ;  /* 0x00002400019a7983 */ /* 0x001ee80000300800 */
[----:B------:R-:W4:Y:S01]  /*9660*/  LDL.LU R155, [R1+0x28] ;  /* 0x00002800019b7983 */ /* 0x000f220000300800 */
[----:B--2---:R-:W-:-:S04]  /*9670*/  IMAD.U32 R153, R17, 0x10000, RZ ;  /* 0x0001000011997824 */ /* 0x004fc800078e00ff */
        /* <DEDUP_REMOVED lines=9> */
[----:B---3--:R-:W-:-:S05]  /*9710*/  FFMA R153, R154, R2, R153 ;  /* 0x000000029a997223 */ /* 0x008fca0000000099 */
[----:B------:R-:W-:-:S05]  /*9720*/  F2FP.BF16.F32.PACK_AB R153, RZ, R153 ;  /* 0x00000099ff99723e */ /* 0x000fca00000010ff */
[----:B------:R0:W-:Y:S04]  /*9730*/  @P2 STG.E.U16 desc[UR36][R6.64+0x22], R153 ;  /* 0x0000229906002986 */ /* 0x0001e8000c101524 */
[----:B------:R-:W0:Y:S01]  /*9740*/  @P4 LDG.E.LTC128B.U16 R17, desc[UR36][R8.64+0x20] ;  /* 0x0000202408114981 */ /* 0x000e22000c1e1520 */
[----:B------:R-:W-:Y:S02]  /*9750*/  ISETP.GT.AND P2, PT, R0, 0x11, P1 ;  /* 0x000000110000780c */ /* 0x000fe40000f44270 */
[----:B------:R-:W-:Y:S01]  /*9760*/  IADD3 R154, P3, R4, UR4, RZ ;  /* 0x00000004049a7c10 */ /* 0x000fe2000ff7e0ff */
[----:B0-----:R-:W-:-:S04]  /*9770*/  IMAD.U32 R153, R17, 0x10000, RZ ;  /* 0x0001000011997824 */ /* 0x001fc800078e00ff */
[----:B------:R-:W-:-:S04]  /*9780*/  FMUL R153, R153, R16 ;  /* 0x0000001099997220 */ /* 0x000fc80000400000 */
[----:B----4-:R-:W-:Y:S01]  /*9790*/  FFMA R153, R155, R2, R153 ;  /* 0x000000029b997223 */ /* 0x010fe20000000099 */
        /* <DEDUP_REMOVED lines=373> */
[----:B------:R-:W2:Y:S04]  /*aef0*/  @P4 LDG.E.LTC128B.U16 R17, desc[UR36][R10.64+0xd0] ;  /* 0x0000d0240a114981 */ /* 0x000ea8000c1e1520 */
[----:B0-----:R-:W3:Y:S01]  /*af00*/  LDL.LU R154, [R1+0xd0] ;  /* 0x0000d000019a7983 */ /* 0x001ee20000300800 */
[----:B------:R-:W-:-:S03]  /*af10*/  ISETP.GT.AND P2, PT, R0, 0x69, P0 ;  /* 0x000000690000780c */ /* 0x000fc60000744270 */
[----:B------:R-:W4:Y:S01]  /*af20*/  LDL.LU R155, [R1+0xd4] ;  /* 0x0000d400019b7983 */ /* 0x000f220000300800 */
[----:B--2---:R-:W-:-:S04]  /*af30*/  IMAD.U32 R153, R17, 0x10000, RZ ;  /* 0x0001000011997824 */ /* 0x004fc800078e00ff */
[----:B------:R-:W-:-:S04]  /*af40*/  FMUL R153, R153, R16 ;  /* 0x0000001099997220 */ /* 0x000fc80000400000 */
[----:B---3--:R-:W-:-:S05]  /*af50*/  FFMA R153, R154, R2, R153 ;  /* 0x000000029a997223 */ /* 0x008fca0000000099 */
        /* <DEDUP_REMOVED lines=11> */
[----:B------:R-:W-:-:S04]  /*b010*/  IADD3 R154, P3, R4, UR4, RZ ;  /* 0x00000004049a7c10 */ /* 0x000fc8000ff7e0ff */
[----:B------:R-:W-:Y:S01]  /*b020*/  IADD3.X R155, R5, UR5, RZ, P3, !PT ;  /* 0x00000005059b7c10 */ /* 0x000fe20009ffe4ff */
[----:B0-----:R-:W-:-:S04]  /*b030*/  IMAD.U32 R153, R17, 0x10000, RZ ;  /* 0x0001000011997824 */ /* 0x001fc800078e00ff */
[----:B------:R-:W-:-:S04]  /*b040*/  FMUL R153, R153, R16 ;  /* 0x0000001099997220 */ /* 0x000fc80000400000 */
[----:B------:R-:W-:-:S05]  /*b050*/  FFMA R153, R159, R2, R153 ;  /* 0x000000029f997223 */ /* 0x000fca0000000099 */
        /* <DEDUP_REMOVED lines=13> */
[----:B------:R-:W-:Y:S01]  /*b130*/  ISETP.GT.AND P2, PT, R0, 0x71, P0 ;  /* 0x000000710000780c */ /* 0x000fe20000744270 */
[----:B--2---:R-:W-:-:S04]  /*b140*/  IMAD.U32 R159, R17, 0x10000, RZ ;  /* 0x00010000119f7824 */ /* 0x004fc800078e00ff */
[----:B------:R-:W-:-:S04]  /*b150*/  FMUL R159, R159, R16 ;  /* 0x000000109f9f7220 */ /* 0x000fc80000400000 */
[----:B------:R-:W-:-:S05]  /*b160*/  FFMA R159, R235, R2, R159 ;  /* 0x00000002eb9f7223 */ /* 0x000fca000000009f */
[----:B------:R-:W-:-:S04]  /*b170*/  F2FP.BF16.F32.PACK_AB R159, RZ, R159 ;  /* 0x0000009fff9f723e */ /* 0x000fc800000010ff */
[----:B0-----:R-:W-:-:S05]  /*b180*/  PRMT R153, R159, 0x7610, R153 ;  /* 0x000076109f997816 */ /* 0x001fca0000000099 */
[----:B------:R-:W-:Y:S04]  /*b190*/  @P4 STG.E.U16 desc[UR36][R6.64+0xe0], R153 ;  /* 0x0000e09906004986 */ /* 0x000fe8000c101524 */
[----:B------:R-:W2:Y:S01]  /*b1a0*/  @P2 LDG.E.LTC128B.U16 R17, desc[UR36][R10.64+0xe2] ;  /* 0x0000e2240a112981 */ /* 0x000ea2000c1e1520 */
[----:B------:R-:W-:Y:S01]  /*b1b0*/  ISETP.GT.AND P4, PT, R0, 0x70, P1 ;  /* 0x000000700000780c */ /* 0x000fe20000f84270 */
[----:B--2---:R-:W-:-:S04]  /*b1c0*/  IMAD.U32 R155, R17, 0x10000, RZ ;  /* 0x00010000119b7824 */ /* 0x004fc800078e00ff */
[----:B------:R-:W-:-:S04]  /*b1d0*/  FMUL R155, R155, R16 ;  /* 0x000000109b9b7220 */ /* 0x000fc80000400000 */
[----:B------:R-:W-:-:S05]  /*b1e0*/  FFMA R155, R234, R2, R155 ;  /* 0x00000002ea9b7223 */ /* 0x000fca000000009b */
[----:B------:R-:W-:-:S05]  /*b1f0*/  F2FP.BF16.F32.PACK_AB R155, RZ, R155 ;  /* 0x0000009bff9b723e */ /* 0x000fca00000010ff */
[----:B------:R0:W-:Y:S04]  /*b200*/  @P2 STG.E.U16 desc[UR36][R6.64+0xe2], R155 ;  /* 0x0000e29b06002986 */ /* 0x0001e8000c101524 */
[----:B------:R-:W2:Y:S01]  /*b210*/  @P4 LDG.E.LTC128B.U16 R17, desc[UR36][R8.64+0xe0] ;  /* 0x0000e02408114981 */ /* 0x000ea2000c1e1520 */
[----:B------:R-:W-:Y:S02]  /*b220*/  ISETP.GT.AND P2, PT, R0, 0x71, P1 ;  /* 0x000000710000780c */ /* 0x000fe40000f44270 */
[----:B------:R-:W-:-:S04]  /*b230*/  IADD3 R154, P3, R4, UR4, RZ ;  /* 0x00000004049a7c10 */ /* 0x000fc8000ff7e0ff */
[----:B0-----:R-:W-:Y:S01]  /*b240*/  IADD3.X R155, R5, UR5, RZ, P3, !PT ;  /* 0x00000005059b7c10 */ /* 0x001fe20009ffe4ff */
[----:B--2---:R-:W-:-:S04]  /*b250*/  IMAD.U32 R153, R17, 0x10000, RZ ;  /* 0x0001000011997824 */ /* 0x004fc800078e00ff */
[----:B------:R-:W-:-:S04]  /*b260*/  FMUL R153, R153, R16 ;  /* 0x0000001099997220 */ /* 0x000fc80000400000 */
[----:B------:R-:W-:-:S05]  /*b270*/  FFMA R153, R233, R2, R153 ;  /* 0x00000002e9997223 */ /* 0x000fca0000000099 */
[----:B------:R-:W-:-:S04]  /*b280*/  F2FP.BF16.F32.PACK_AB R153, RZ, R153 ;  /* 0x00000099ff99723e */ /* 0x000fc800000010ff */
[----:B------:R-:W-:-:S05]  /*b290*/  PRMT R158, R153, 0x7610, R158 ;  /* 0x00007610999e7816 */ /* 0x000fca000000009e */
[----:B------:R0:W-:Y:S04]  /*b2a0*/  @P4 STG.E.U16 desc[UR36][R154.64+0xe0], R158 ;  /* 0x0000e09e9a004986 */ /* 0x0001e8000c101524 */
[----:B------:R-:W2:Y:S01]  /*b2b0*/  @P2 LDG.E.LTC128B.U16 R17, desc[UR36][R8.64+0xe2] ;  /* 0x0000e22408112981 */ /* 0x000ea2000c1e1520 */
[----:B------:R-:W-:Y:S02]  /*b2c0*/  ISETP.GT.AND P4, PT, R0, 0x78, P0 ;  /* 0x000000780000780c */ /* 0x000fe40000784270 */
[----:B0-----:R-:W-:-:S04]  /*b2d0*/  IADD3 R154, P3, R4, UR4, RZ ;  /* 0x00000004049a7c10 */ /* 0x001fc8000ff7e0ff */
[----:B------:R-:W-:Y:S01]  /*b2e0*/  IADD3.X R155, R5, UR5, RZ, P3, !PT ;  /* 0x00000005059b7c10 */ /* 0x000fe20009ffe4ff */
[----:B--2---:R-:W-:-:S04]  /*b2f0*/  IMAD.U32 R153, R17, 0x10000, RZ ;  /* 0x0001000011997824 */ /* 0x004fc800078e00ff */
[----:B------:R-:W-:-:S04]  /*b300*/  FMUL R153, R153, R16 ;  /* 0x0000001099997220 */ /* 0x000fc80000400000 */
[----:B------:R-:W-:-:S05]  /*b310*/  FFMA R153, R232, R2, R153 ;  /* 0x00000002e8997223 */ /* 0x000fca0000000099 */
[----:B------:R-:W-:-:S04]  /*b320*/  F2FP.BF16.F32.PACK_AB R153, RZ, R153 ;  /* 0x00000099ff99723e */ /* 0x000fc800000010ff */
[----:B------:R-:W-:-:S05]  /*b330*/  PRMT R159, R153, 0x7610, R159 ;  /* 0x00007610999f7816 */ /* 0x000fca000000009f */
        /* <DEDUP_REMOVED lines=8> */
[----:B------:R0:W-:Y:S04]  /*b3c0*/  @P4 STG.E.U16 desc[UR36][R6.64+0xf0], R155 ;  /* 0x0000f09b06004986 */ /* 0x0001e8000c101524 */
[----:B------:R-:W2:Y:S01]  /*b3d0*/  @P2 LDG.E.LTC128B.U16 R17, desc[UR36][R10.64+0xf2] ;  /* 0x0000f2240a112981 */ /* 0x000ea2000c1e1520 */
[----:B------:R-:W-:Y:S01]  /*b3e0*/  ISETP.GT.AND P4, PT, R0, 0x78, P1 ;  /* 0x000000780000780c */ /* 0x000fe20000f84270 */
[----:B--2---:R-:W-:-:S04]  /*b3f0*/  IMAD.U32 R153, R17, 0x10000, RZ ;  /* 0x0001000011997824 */ /* 0x004fc800078e00ff */
[----:B------:R-:W-:-:S04]  /*b400*/  FMUL R153, R153, R16 ;  /* 0x0000001099997220 */ /* 0x000fc80000400000 */
[----:B------:R-:W-:-:S05]  /*b410*/  FFMA R153, R230, R2, R153 ;  /* 0x00000002e6997223 */ /* 0x000fca0000000099 */
[----:B------:R-:W-:-:S04]  /*b420*/  F2FP.BF16.F32.PACK_AB R153, RZ, R153 ;  /* 0x00000099ff99723e */ /* 0x000fc800000010ff */
[----:B------:R-:W-:-:S05]  /*b430*/  PRMT R158, R153, 0x7610, R158 ;  /* 0x00007610999e7816 */ /* 0x000fca000000009e */
[----:B------:R-:W-:Y:S04]  /*b440*/  @P2 STG.E.U16 desc[UR36][R6.64+0xf2], R158 ;  /* 0x0000f29e06002986 */ /* 0x000fe8000c101524 */
        /* <DEDUP_REMOVED lines=48> */
[----:B-1----:R-:W-:-:S04]  /*b750*/  IADD3 R158, P3, R4, UR4, RZ ;  /* 0x00000004049e7c10 */ /* 0x002fc8000ff7e0ff */
        /* <DEDUP_REMOVED lines=31> */
[----:B------:R-:W-:Y:S02]  /*b950*/  PRMT R159, R153, 0x7610, R159 ;  /* 0x00007610999f7816 */ /* 0x000fe4000000009f */
[----:B------:R-:W-:-:S03]  /*b960*/  PRMT R153, R17, 0x7610, R153 ;  /* 0x0000761011997816 */ /* 0x000fc60000000099 */
        /* <DEDUP_REMOVED lines=478> */
[----:B------:R-:W-:Y:S04]  /*d750*/  @P2 STG.E.U16 desc[UR36][R158.64+0x1e2], R155 ;  /* 0x0001e29b9e002986 */ /* 0x000fe8000c101524 */
        /* <DEDUP_REMOVED lines=23> */
[----:B------:R-:W-:-:S05]  /*d8d0*/  F2FP.BF16.F32.PACK_AB R17, RZ, R17 ;  /* 0x00000011ff11723e */ /* 0x000fca00000010ff */
[----:B------:R0:W-:Y:S04]  /*d8e0*/  @P2 STG.E.U16 desc[UR36][R10.64+0x1f0], R17 ;  /* 0x0001f0110a002986 */ /* 0x0001e8000c101524 */
[----:B------:R1:W2:Y:S01]  /*d8f0*/  @P1 LDG.E.LTC128B.U16 R153, desc[UR36][R8.64+0x1f2] ;  /* 0x0001f22408991981 */ /* 0x0002a2000c1e1520 */
[----:B------:R-:W-:-:S05]  /*d900*/  IADD3 R165, P0, R160, 0x100, RZ ;  /* 0x00000100a0a57810 */ /* 0x000fca0007f1e0ff */
[----:B------:R-:W-:-:S04]  /*d910*/  IMAD.X R7, RZ, RZ, UR7, P0 ;  /* 0x00000007ff077e24 */ /* 0x000fc800080e06ff */
[-C--:B------:R-:W-:Y:S01]  /*d920*/  IMAD R6, R7, R18.reuse, RZ ;  /* 0x0000001207067224 */ /* 0x080fe200078e02ff */
[----:B------:R-:W-:Y:S01]  /*d930*/  ISETP.GT.AND P0, PT, R3, 0x100, PT ;  /* 0x000001000300780c */ /* 0x000fe20003f04270 */
[----:B------:R-:W-:-:S03]  /*d940*/  IMAD.WIDE.U32 R154, R165, R18, R22 ;  /* 0x00000012a59a7225 */ /* 0x000fc600078e0016 */
[----:B------:R-:W-:Y:S01]  /*d950*/  ISETP.GT.AND P3, PT, R0, RZ, P0 ;  /* 0x000000ff0000720c */ /* 0x000fe20000764270 */
[----:B------:R-:W-:Y:S01]  /*d960*/  IMAD R159, R165, R19, R6 ;  /* 0x00000013a59f7224 */ /* 0x000fe200078e0206 */
[----:B------:R-:W-:Y:S02]  /*d970*/  IADD3 R6, P2, R4, UR4, RZ ;  /* 0x0000000404067c10 */ /* 0x000fe4000ff5e0ff */
[----:B0-----:R-:W-:Y:S01]  /*d980*/  LEA R10, P4, R154, R14, 0x1 ;  /* 0x0000000e9a0a7211 */ /* 0x001fe200078808ff */
[----:B-1----:R-:W-:-:S05]  /*d990*/  IMAD.IADD R8, R155, 0x1, R159 ;  /* 0x000000019b087824 */ /* 0x002fca00078e029f */
[----:B------:R-:W-:Y:S01]  /*d9a0*/  LEA.HI.X R11, R154, R15, R8, 0x1, P4 ;  /* 0x0000000f9a0b7211 */ /* 0x000fe200020f0c08 */
[----:B--2---:R-:W-:-:S04]  /*d9b0*/  IMAD.U32 R7, R153, 0x10000, RZ ;  /* 0x0001000099077824 */ /* 0x004fc800078e00ff */
[----:B------:R-:W-:-:S04]  /*d9c0*/  FMUL R7, R7, R16 ;  /* 0x0000001007077220 */ /* 0x000fc80000400000 */
[----:B------:R-:W-:-:S05]  /*d9d0*/  FFMA R7, R164, R2, R7 ;  /* 0x00000002a4077223 */ /* 0x000fca0000000007 */
[----:B------:R-:W-:Y:S02]  /*d9e0*/  F2FP.BF16.F32.PACK_AB R9, RZ, R7 ;  /* 0x00000007ff09723e */ /* 0x000fe400000010ff */
[----:B------:R-:W-:Y:S02]  /*d9f0*/  IADD3.X R7, R5, UR5, RZ, P2, !PT ;  /* 0x0000000505077c10 */ /* 0x000fe400097fe4ff */
[----:B------:R-:W-:-:S05]  /*da00*/  PRMT R155, R9, 0x7610, R155 ;  /* 0x00007610099b7816 */ /* 0x000fca000000009b */
[----:B------:R0:W-:Y:S04]  /*da10*/  @P1 STG.E.U16 desc[UR36][R6.64+0x1f2], R155 ;  /* 0x0001f29b06001986 */ /* 0x0001e8000c101524 */
[----:B------:R1:W2:Y:S01]  /*da20*/  @P3 LDG.E.LTC128B.U16 R153, desc[UR36][R10.64] ;  /* 0x000000240a993981 */ /* 0x0002a2000c1e1520 */
[----:B------:R-:W-:-:S04]  /*da30*/  IMAD.WIDE.U32 R8, R165, R18, R20 ;  /* 0x00000012a5087225 */ /* 0x000fc800078e0014 */
[----:B------:R-:W-:Y:S02]  /*da40*/  IMAD.U32 R158, RZ, RZ, UR8 ;  /* 0x00000008ff9e7e24 */ /* 0x000fe4000f8e00ff */
[----:B0-----:R-:W-:Y:S02]  /*da50*/  IMAD.IADD R155, R159, 0x1, R9 ;  /* 0x000000019f9b7824 */ /* 0x001fe400078e0209 */
[----:B------:R-:W-:Y:S02]  /*da60*/  IMAD.MOV.U32 R154, RZ, RZ, R8 ;  /* 0x000000ffff9a7224 */ /* 0x000fe400078e0008 */
[----:B------:R-:W-:Y:S02]  /*da70*/  IMAD.U32 R8, RZ, RZ, UR8 ;  /* 0x00000008ff087e24 */ /* 0x000fe4000f8e00ff */
[----:B------:R-:W-:-:S05]  /*da80*/  IMAD.U32 R19, RZ, RZ, UR9 ;  /* 0x00000009ff137e24 */ /* 0x000fca000f8e00ff */
[----:B-1----:R-:W-:Y:S02]  /*da90*/  SHF.L.U64.HI R11, R8, 0x9, R19 ;  /* 0x00000009080b7819 */ /* 0x002fe40000010213 */
[----:B------:R-:W-:Y:S01]  /*daa0*/  ISETP.GT.AND P2, PT, R0, 0x1, P0 ;  /* 0x000000010000780c */ /* 0x000fe20000744270 */
[----:B------:R-:W-:Y:S01]  /*dab0*/  IMAD.WIDE.U32 R154, R152, UR45, R154 ;  /* 0x0000002d989a7c25 */ /* 0x000fe2000f8e009a */
[----:B------:R-:W-:Y:S03]  /*dac0*/  BSSY B1, `(.L_x_41) ;  /* 0x000000e000017945 */ /* 0x000fe60003800000 */
[----:B------:R-:W-:Y:S01]  /*dad0*/  IMAD.IADD R7, R161, 0x1, R155 ;  /* 0x00000001a1077824 */ /* 0x000fe200078e029b */
[----:B------:R-:W-:-:S04]  /*dae0*/  LEA R6, P4, R154, R14, 0x1 ;  /* 0x0000000e9a067211 */ /* 0x000fc800078808ff */
[----:B------:R-:W-:Y:S01]  /*daf0*/  LEA.HI.X R7, R154, R15, R7, 0x1, P4 ;  /* 0x0000000f9a077211 */ /* 0x000fe200020f0c07 */
[----:B--2---:R-:W-:-:S04]  /*db00*/  IMAD.U32 R9, R153, 0x10000, RZ ;  /* 0x0001000099097824 */ /* 0x004fc800078e00ff */
[----:B------:R-:W-:Y:S01]  /*db10*/  FMUL R17, R9, R16 ;  /* 0x0000001009117220 */ /* 0x000fe20000400000 */
[----:B------:R-:W-:-:S03]  /*db20*/  IMAD.SHL.U32 R9, R158, 0x200, RZ ;  /* 0x000002009e097824 */ /* 0x000fc600078e00ff */
[----:B------:R-:W-:Y:S02]  /*db30*/  FFMA R17, R24, R2, R17 ;  /* 0x0000000218117223 */ /* 0x000fe40000000011 */
[----:B------:R-:W-:-:S03]  /*db40*/  IADD3 R12, P1, R9, R12, RZ ;  /* 0x0000000c090c7210 */ /* 0x000fc60007f3e0ff */
[----:B------:R-:W-:Y:S02]  /*db50*/  F2FP.BF16.F32.PACK_AB R17, RZ, R17 ;  /* 0x00000011ff11723e */ /* 0x000fe400000010ff */
[----:B------:R-:W-:-:S05]  /*db60*/  IMAD.X R13, R11, 0x1, R13, P1 ;  /* 0x000000010b0d7824 */ /* 0x000fca00008e060d */
[----:B------:R0:W-:Y:S01]  /*db70*/  @P3 STG.E.U16 desc[UR36][R12.64], R17 ;  /* 0x000000110c003986 */ /* 0x0001e2000c101524 */
[----:B------:R-:W-:Y:S05]  /*db80*/  @!P2 BRA `(.L_x_42) ;  /* 0x000000000004a947 */ /* 0x000fea0003800000 */
[----:B------:R1:W5:Y:S02]  /*db90*/  LDG.E.LTC128B.U16 R153, desc[UR36][R6.64+0x2] ;  /* 0x0000022406997981 */ /* 0x000364000c1e1520 */
.L_x_42:
[----:B------:R-:W-:Y:S05]  /*dba0*/  BSYNC B1 ;  /* 0x0000000000017941 */ /* 0x000fea0003800000 */
.L_x_41:
[----:B0----5:R-:W-:Y:S01]  /*dbb0*/  IMAD.U32 R17, R153, 0x10000, RZ ;  /* 0x0001000099117824 */ /* 0x021fe200078e00ff */
[----:B------:R-:W-:Y:S01]  /*dbc0*/  ISETP.GT.AND P1, PT, R3, 0x108, PT ;  /* 0x000001080300780c */ /* 0x000fe20003f24270 */
[----:B------:R-:W-:Y:S01]  /*dbd0*/  IMAD.WIDE.U32 R18, R165, R18, R162 ;  /* 0x00000012a5127225 */ /* 0x000fe200078e00a2 */
[----:B------:R-:W-:Y:S03]  /*dbe0*/  BSSY B1, `(.L_x_43) ;  /* 0x0000010000017945 */ /* 0x000fe60003800000 */
[----:B------:R-:W-:Y:S01]  /*dbf0*/  FMUL R8, R17, R16 ;  /* 0x0000001011087220 */ /* 0x000fe20000400000 */
[----:B------:R-:W-:Y:S01]  /*dc00*/  ISETP.GT.AND P3, PT, R0, RZ, P1 ;  /* 0x000000ff0000720c */ /* 0x000fe20000f64270 */
[----:B------:R-:W-:Y:S01]  /*dc10*/  IMAD.IADD R159, R159, 0x1, R19 ;  /* 0x000000019f9f7824 */ /* 0x000fe200078e0213 */
[----:B------:R-:W-:Y:S01]  /*dc20*/  IADD3 R156, P5, R156, R18, RZ ;  /* 0x000000129c9c7210 */ /* 0x000fe20007fbe0ff */
[----:B------:R-:W-:Y:S01]  /*dc30*/  FFMA R8, R25, R2, R8 ;  /* 0x0000000219087223 */ /* 0x000fe20000000008 */
[----:B------:R-:W-:-:S02]  /*dc40*/  IADD3 R20, P4, R20, R18, RZ ;  /* 0x0000001214147210 */ /* 0x000fc40007f9e0ff */
[----:B------:R-:W-:Y:S01]  /*dc50*/  PRMT R3, R153, 0x7610, R3 ;  /* 0x0000761099037816 */ /* 0x000fe20000000003 */
[----:B------:R-:W-:Y:S01]  /*dc60*/  IMAD.X R22, R159, 0x1, R23, P5 ;  /* 0x000000019f167824 */ /* 0x000fe200028e0617 */
[----:B------:R-:W-:Y:S01]  /*dc70*/  F2FP.BF16.F32.PACK_AB R8, RZ, R8 ;  /* 0x00000008ff08723e */ /* 0x000fe200000010ff */
[----:B------:R-:W-:Y:S01]  /*dc80*/  IMAD.X R21, R21, 0x1, R159, P4 ;  /* 0x0000000115157824 */ /* 0x000fe200020e069f */
[----:B------:R-:W-:-:S03]  /*dc90*/  LEA R18, P5, R156, R14, 0x1 ;  /* 0x0000000e9c127211 */ /* 0x000fc600078a08ff */
[----:B------:R0:W-:Y:S01]  /*dca0*/  @P2 STG.E.U16 desc[UR36][R12.64+0x2], R8 ;  /* 0x000002080c002986 */ /* 0x0001e2000c101524 */
[----:B------:R-:W-:Y:S01]  /*dcb0*/  LEA.HI.X R19, R156, R15, R22, 0x1, P5 ;  /* 0x0000000f9c137211 */ /* 0x000fe200028f0c16 */
[----:B------:R-:W-:Y:S08]  /*dcc0*/  @!P3 BRA `(.L_x_44) ;  /* 0x000000000004b947 */ /* 0x000ff00003800000 */
[----:B------:R2:W5:Y:S02]  /*dcd0*/  LDG.E.LTC128B.U16 R3, desc[UR36][R18.64] ;  /* 0x0000002412037981 */ /* 0x000564000c1e1520 */
.L_x_44:
[----:B------:R-:W-:Y:S05]  /*dce0*/  BSYNC B1 ;  /* 0x0000000000017941 */ /* 0x000fea0003800000 */
.L_x_43:
[----:B-----5:R-:W-:Y:S01]  /*dcf0*/  IMAD.U32 R17, R3, 0x10000, RZ ;  /* 0x0001000003117824 */ /* 0x020fe200078e00ff */
[----:B--2---:R-:W-:Y:S01]  /*dd00*/  IADD3 R18, P4, R9, R4, RZ ;  /* 0x0000000409127210 */ /* 0x004fe20007f9e0ff */
[----:B------:R-:W-:Y:S01]  /*dd10*/  IMAD.WIDE.U32 R152, R152, UR45, R20 ;  /* 0x0000002d98987c25 */ /* 0x000fe2000f8e0014 */
[----:B------:R-:W-:Y:S03]  /*dd20*/  BSSY B1, `(.L_x_45) ;  /* 0x000000c000017945 */ /* 0x000fe60003800000 */
[----:B------:R-:W-:Y:S01]  /*dd30*/  FMUL R17, R17, R16 ;  /* 0x0000001011117220 */ /* 0x000fe20000400000 */
[----:B------:R-:W-:Y:S01]  /*dd40*/  IMAD.X R19, R11, 0x1, R5, P4 ;  /* 0x000000010b137824 */ /* 0x000fe200020e0605 */
[----:B------:R-:W-:Y:S02]  /*dd50*/  LEA R14, P2, R152, R14, 0x1 ;  /* 0x0000000e980e7211 */ /* 0x000fe400078408ff */
[----:B------:R-:W-:Y:S01]  /*dd60*/  FFMA R17, R26, R2, R17 ;  /* 0x000000021a117223 */ /* 0x000fe20000000011 */
[----:B------:R-:W-:-:S04]  /*dd70*/  IMAD.IADD R161, R161, 0x1, R153 ;  /* 0x00000001a1a17824 */ /* 0x000fc800078e0299 */
[----:B------:R-:W-:Y:S02]  /*dd80*/  F2FP.BF16.F32.PACK_AB R17, RZ, R17 ;  /* 0x00000011ff11723e */ /* 0x000fe400000010ff */
[----:B------:R-:W-:Y:S02]  /*dd90*/  LEA.HI.X R15, R152, R15, R161, 0x1, P2 ;  /* 0x0000000f980f7211 */ /* 0x000fe400010f0ca1 */
[----:B------:R-:W-:Y:S01]  /*dda0*/  ISETP.GT.AND P2, PT, R0, 0x1, P1 ;  /* 0x000000010000780c */ /* 0x000fe20000f44270 */
[----:B------:R2:W-:-:S12]  /*ddb0*/  @P3 STG.E.U16 desc[UR36][R18.64], R17 ;  /* 0x0000001112003986 */ /* 0x0005d8000c101524 */
[----:B--2---:R-:W-:Y:S05]  /*ddc0*/  @!P2 BRA `(.L_x_46) ;  /* 0x000000000004a947 */ /* 0x004fea0003800000 */
[----:B------:R2:W5:Y:S02]  /*ddd0*/  LDG.E.LTC128B.U16 R3, desc[UR36][R14.64+0x2] ;  /* 0x000002240e037981 */ /* 0x000564000c1e1520 */
.L_x_46:
[----:B------:R-:W-:Y:S05]  /*dde0*/  BSYNC B1 ;  /* 0x0000000000017941 */ /* 0x000fea0003800000 */
.L_x_45:
[----:B-----5:R-:W-:Y:S01]  /*ddf0*/  IMAD.U32 R17, R3, 0x10000, RZ ;  /* 0x0001000003117824 */ /* 0x020fe200078e00ff */
[----:B------:R-:W-:Y:S01]  /*de00*/  IADD3 R18, P3, R9, R4, RZ ;  /* 0x0000000409127210 */ /* 0x000fe20007f7e0ff */
[----:B------:R-:W-:Y:S01]  /*de10*/  BSSY B1, `(.L_x_47) ;  /* 0x0000009000017945 */ /* 0x000fe20003800000 */
[----:B------:R-:W-:Y:S01]  /*de20*/  ISETP.GT.AND P4, PT, R0, 0x8, P0 ;  /* 0x000000080000780c */ /* 0x000fe20000784270 */
[----:B0-----:R-:W-:Y:S02]  /*de30*/  FMUL R8, R17, R16 ;  /* 0x0000001011087220 */ /* 0x001fe40000400000 */
[----:B------:R-:W-:Y:S02]  /*de40*/  IMAD.X R19, R11, 0x1, R5, P3 ;  /* 0x000000010b137824 */ /* 0x000fe400018e0605 */
[----:B------:R-:W-:-:S05]  /*de50*/  FFMA R8, R27, R2, R8 ;  /* 0x000000021b087223 */ /* 0x000fca0000000008 */
[----:B------:R-:W-:-:S05]  /*de60*/  F2FP.BF16.F32.PACK_AB R8, RZ, R8 ;  /* 0x00000008ff08723e */ /* 0x000fca00000010ff */
[----:B------:R0:W-:Y:S01]  /*de70*/  @P2 STG.E.U16 desc[UR36][R18.64+0x2], R8 ;  /* 0x0000020812002986 */ /* 0x0001e2000c101524 */
[----:B------:R-:W-:Y:S05]  /*de80*/  @!P4 BRA `(.L_x_48) ;  /* 0x000000000004c947 */ /* 0x000fea0003800000 */
[----:B------:R3:W5:Y:S02]  /*de90*/  LDG.E.LTC128B.U16 R3, desc[UR36][R6.64+0x10] ;  /* 0x0000102406037981 */ /* 0x000764000c1e1520 */
.L_x_48:
[----:B------:R-:W-:Y:S05]  /*dea0*/  BSYNC B1 ;  /* 0x0000000000017941 */ /* 0x000fea0003800000 */
.L_x_47:
[----:B-----5:R-:W-:Y:S01]  /*deb0*/  IMAD.U32 R17, R3, 0x10000, RZ ;  /* 0x0001000003117824 */ /* 0x020fe200078e00ff */
[----:B------:R-:W-:Y:S01]  /*dec0*/  ISETP.GT.AND P2, PT, R0, 0x9, P0 ;  /* 0x000000090000780c */ /* 0x000fe20000744270 */
[----:B------:R-:W-:Y:S02]  /*ded0*/  BSSY B1, `(.L_x_49) ;  /* 0x0000007000017945 */ /* 0x000fe40003800000 */
[----:B------:R-:W-:-:S04]  /*dee0*/  FMUL R17, R17, R16 ;  /* 0x0000001011117220 */ /* 0x000fc80000400000 */
[----:B------:R-:W-:-:S05]  /*def0*/  FFMA R17, R28, R2, R17 ;  /* 0x000000021c117223 */ /* 0x000fca0000000011 */
[----:B------:R-:W-:-:S05]  /*df00*/  F2FP.BF16.F32.PACK_AB R17, RZ, R17 ;  /* 0x00000011ff11723e */ /* 0x000fca00000010ff */
[----:B------:R4:W-:Y:S01]  /*df10*/  @P4 STG.E.U16 desc[UR36][R12.64+0x10], R17 ;  /* 0x000010110c004986 */ /* 0x0009e2000c101524 */
[----:B------:R-:W-:Y:S05]  /*df20*/  @!P2 BRA `(.L_x_50) ;  /* 0x000000000004a947 */ /* 0x000fea0003800000 */
[----:B------:R0:W5:Y:S02]  /*df30*/  LDG.E.LTC128B.U16 R3, desc[UR36][R6.64+0x12] ;  /* 0x0000122406037981 */ /* 0x000164000c1e1520 */
.L_x_50:
[----:B------:R-:W-:Y:S05]  /*df40*/  BSYNC B1 ;  /* 0x0000000000017941 */ /* 0x000fea0003800000 */
.L_x_49:
[----:B----45:R-:W-:Y:S01]  /*df50*/  IMAD.U32 R17, R3, 0x10000, RZ ;  /* 0x0001000003117824 */ /* 0x030fe200078e00ff */
[----:B------:R-:W-:Y:S01]  /*df60*/  ISETP.GT.AND P4, PT, R0, 0x8, P1 ;  /* 0x000000080000780c */ /* 0x000fe20000f84270 */
[----:B------:R-:W-:Y:S02]  /*df70*/  BSSY B1, `(.L_x_51) ;  /* 0x0000007000017945 */ /* 0x000fe40003800000 */
[----:B0-----:R-:W-:-:S04]  /*df80*/  FMUL R8, R17, R16 ;  /* 0x0000001011087220 */ /* 0x001fc80000400000 */
[----:B------:R-:W-:-:S05]  /*df90*/  FFMA R8, R29, R2, R8 ;  /* 0x000000021d087223 */ /* 0x000fca0000000008 */
[----:B------:R-:W-:-:S05]  /*dfa0*/  F2FP.BF16.F32.PACK_AB R8, RZ, R8 ;  /* 0x00000008ff08723e */ /* 0x000fca00000010ff */
[----:B------:R0:W-:Y:S01]  /*dfb0*/  @P2 STG.E.U16 desc[UR36][R12.64+0x12], R8 ;  /* 0x000012080c002986 */ /* 0x0001e2000c101524 */
[----:B------:R-:W-:Y:S05]  /*dfc0*/  @!P4 BRA `(.L_x_52) ;  /* 0x000000000004c947 */ /* 0x000fea0003800000 */
[----:B------:R4:W5:Y:S02]  /*dfd0*/  LDG.E.LTC128B.U16 R3, desc[UR36][R14.64+0x10] ;  /* 0x000010240e037981 */ /* 0x000964000c1e1520 */
.L_x_52:
[----:B------:R-:W-:Y:S05]  /*dfe0*/  BSYNC B1 ;  /* 0x0000000000017941 */ /* 0x000fea0003800000 */
.L_x_51:
[----:B-----5:R-:W-:Y:S01]  /*dff0*/  IMAD.U32 R17, R3, 0x10000, RZ ;  /* 0x0001000003117824 */ /* 0x020fe200078e00ff */
[----:B------:R-:W-:Y:S01]  /*e000*/  IADD3 R18, P3, R4, R9, RZ ;  /* 0x0000000904127210 */ /* 0x000fe20007f7e0ff */
[----:B------:R-:W-:Y:S01]  /*e010*/  BSSY B1, `(.L_x_53) ;  /* 0x0000009000017945 */ /* 0x000fe20003800000 */
[----:B------:R-:W-:Y:S01]  /*e020*/  ISETP.GT.AND P2, PT, R0, 0x9, P1 ;  /* 0x000000090000780c */ /* 0x000fe20000f44270 */
[----:B------:R-:W-:Y:S02]  /*e030*/  FMUL R17, R17, R16 ;  /* 0x0000001011117220 */ /* 0x000fe40000400000 */
[----:B------:R-:W-:Y:S02]  /*e040*/  IMAD.X R19, R5, 0x1, R11, P3 ;  /* 0x0000000105137824 */ /* 0x000fe400018e060b */
[----:B------:R-:W-:-:S05]  /*e050*/  FFMA R17, R30, R2, R17 ;  /* 0x000000021e117223 */ /* 0x000fca0000000011 */
[----:B------:R-:W-:-:S05]  /*e060*/  F2FP.BF16.F32.PACK_AB R17, RZ, R17 ;  /* 0x00000011ff11723e */ /* 0x000fca00000010ff */
[----:B------:R0:W-:Y:S01]  /*e070*/  @P4 STG.E.U16 desc[UR36][R18.64+0x10], R17 ;  /* 0x0000101112004986 */ /* 0x0001e2000c101524 */
[----:B------:R-:W-:Y:S05]  /*e080*/  @!P2 BRA `(.L_x_54) ;  /* 0x000000000004a947 */ /* 0x000fea0003800000 */
[----:B------:R0:W5:Y:S02]  /*e090*/  LDG.E.LTC128B.U16 R3, desc[UR36][R14.64+0x12] ;  /* 0x000012240e037981 */ /* 0x000164000c1e1520 */
.L_x_54:
[----:B------:R-:W-:Y:S05]  /*e0a0*/  BSYNC B1 ;  /* 0x0000000000017941 */ /* 0x000fea0003800000 */
.L_x_53:
[----:B0----5:R-:W-:Y:S01]  /*e0b0*/  IMAD.U32 R17, R3, 0x10000, RZ ;  /* 0x0001000003117824 */ /* 0x021fe200078e00ff */
        /* <DEDUP_REMOVED lines=10> */
.L_x_56:
[----:B------:R-:W-:Y:S05]  /*e160*/  BSYNC B1 ;  /* 0x0000000000017941 */ /* 0x000fea0003800000 */
.L_x_55:
        /* <DEDUP_REMOVED lines=9> */
.L_x_58:
[----:B------:R-:W-:Y:S05]  /*e200*/  BSYNC B1 ;  /* 0x0000000000017941 */ /* 0x000fea0003800000 */
.L_x_57:
[----:B0----5:R-:W-:Y:S01]  /*e210*/  IMAD.U32 R17, R3, 0x10000, RZ ;  /* 0x0001000003117824 */ /* 0x021fe200078e00ff */
        /* <DEDUP_REMOVED lines=8> */
.L_x_60:
[----:B------:R-:W-:Y:S05]  /*e2a0*/  BSYNC B1 ;  /* 0x0000000000017941 */ /* 0x000fea0003800000 */
.L_x_59:
        /* <DEDUP_REMOVED lines=11> */
.L_x_62:
[----:B------:R-:W-:Y:S05]  /*e360*/  BSYNC B1 ;  /* 0x0000000000017941 */ /* 0x000fea0003800000 */
.L_x_61:
        /* <DEDUP_REMOVED lines=11> */
.L_x_64:
[----:B------:R-:W-:Y:S05]  /*e420*/  BSYNC B1 ;  /* 0x0000000000017941 */ /* 0x000fea0003800000 */
.L_x_63:
        /* <DEDUP_REMOVED lines=9> */
.L_x_66:
[----:B------:R-:W-:Y:S05]  /*e4c0*/  BSYNC B1 ;  /* 0x0000000000017941 */ /* 0x000fea0003800000 */
.L_x_65:
        /* <DEDUP_REMOVED lines=9> */
.L_x_68:
[----:B------:R-:W-:Y:S05]  /*e560*/  BSYNC B1 ;  /* 0x0000000000017941 */ /* 0x000fea0003800000 */
.L_x_67:
        /* <DEDUP_REMOVED lines=11> */
.L_x_70:
[----:B------:R-:W-:Y:S05]  /*e620*/  BSYNC B1 ;  /* 0x0000000000017941 */ /* 0x000fea0003800000 */
.L_x_69:
        /* <DEDUP_REMOVED lines=11> */
.L_x_72:
[----:B------:R-:W-:Y:S05]  /*e6e0*/  BSYNC B1 ;  /* 0x0000000000017941 */ /* 0x000fea0003800000 */
.L_x_71:
        /* <DEDUP_REMOVED lines=9> */
.L_x_74:
[----:B------:R-:W-:Y:S05]  /*e780*/  BSYNC B1 ;  /* 0x0000000000017941 */ /* 0x000fea0003800000 */
.L_x_73:
        /* <DEDUP_REMOVED lines=9> */
.L_x_76:
[----:B------:R-:W-:Y:S05]  /*e820*/  BSYNC B1 ;  /* 0x0000000000017941 */ /* 0x000fea0003800000 */
.L_x_75:
        /* <DEDUP_REMOVED lines=11> */
.L_x_78:
[----:B------:R-:W-:Y:S05]  /*e8e0*/  BSYNC B1 ;  /* 0x0000000000017941 */ /* 0x000fea0003800000 */
.L_x_77:
        /* <DEDUP_REMOVED lines=11> */
.L_x_80:
[----:B------:R-:W-:Y:S05]  /*e9a0*/  BSYNC B1 ;  /* 0x0000000000017941 */ /* 0x000fea0003800000 */
.L_x_79:
        /* <DEDUP_REMOVED lines=9> */
.L_x_82:
[----:B------:R-:W-:Y:S05]  /*ea40*/  BSYNC B1 ;  /* 0x0000000000017941 */ /* 0x000fea0003800000 */
.L_x_81:
        /* <DEDUP_REMOVED lines=9> */
.L_x_84:
[----:B------:R-:W-:Y:S05]  /*eae0*/  BSYNC B1 ;  /* 0x0000000000017941 */ /* 0x000fea0003800000 */
.L_x_83:
        /* <DEDUP_REMOVED lines=11> */
.L_x_86:
[----:B------:R-:W-:Y:S05]  /*eba0*/  BSYNC B1 ;  /* 0x0000000000017941 */ /* 0x000fea0003800000 */
.L_x_85:
        /* <DEDUP_REMOVED lines=11> */
.L_x_88:
[----:B------:R-:W-:Y:S05]  /*ec60*/  BSYNC B1 ;  /* 0x0000000000017941 */ /* 0x000fea0003800000 */
.L_x_87:
        /* <DEDUP_REMOVED lines=9> */
.L_x_90:
[----:B------:R-:W-:Y:S05]  /*ed00*/  BSYNC B1 ;  /* 0x0000000000017941 */ /* 0x000fea0003800000 */
.L_x_89:
        /* <DEDUP_REMOVED lines=9> */
.L_x_92:
[----:B------:R-:W-:Y:S05]  /*eda0*/  BSYNC B1 ;  /* 0x0000000000017941 */ /* 0x000fea0003800000 */
.L_x_91:
        /* <DEDUP_REMOVED lines=11> */
.L_x_94:
[----:B------:R-:W-:Y:S05]  /*ee60*/  BSYNC B1 ;  /* 0x0000000000017941 */ /* 0x000fea0003800000 */
.L_x_93:
        /* <DEDUP_REMOVED lines=11> */
.L_x_96:
[----:B------:R-:W-:Y:S05]  /*ef20*/  BSYNC B1 ;  /* 0x0000000000017941 */ /* 0x000fea0003800000 */
.L_x_95:
        /* <DEDUP_REMOVED lines=9> */
.L_x_98:
[----:B------:R-:W-:Y:S05]  /*efc0*/  BSYNC B1 ;  /* 0x0000000000017941 */ /* 0x000fea0003800000 */
.L_x_97:
        /* <DEDUP_REMOVED lines=9> */
.L_x_100:
[----:B------:R-:W-:Y:S05]  /*f060*/  BSYNC B1 ;  /* 0x0000000000017941 */ /* 0x000fea0003800000 */
.L_x_99:
        /* <DEDUP_REMOVED lines=11> */
.L_x_102:
[----:B------:R-:W-:Y:S05]  /*f120*/  BSYNC B1 ;  /* 0x0000000000017941 */ /* 0x000fea0003800000 */
.L_x_101:
        /* <DEDUP_REMOVED lines=11> */
.L_x_104:
[----:B------:R-:W-:Y:S05]  /*f1e0*/  BSYNC B1 ;  /* 0x0000000000017941 */ /* 0x000fea0003800000 */
.L_x_103:
        /* <DEDUP_REMOVED lines=9> */
.L_x_106:
[----:B------:R-:W-:Y:S05]  /*f280*/  BSYNC B1 ;  /* 0x0000000000017941 */ /* 0x000fea0003800000 */
.L_x_105:
        /* <DEDUP_REMOVED lines=9> */
.L_x_108:
[----:B------:R-:W-:Y:S05]  /*f320*/  BSYNC B1 ;  /* 0x0000000000017941 */ /* 0x000fea0003800000 */
.L_x_107:
        /* <DEDUP_REMOVED lines=11> */
.L_x_110:
[----:B------:R-:W-:Y:S05]  /*f3e0*/  BSYNC B1 ;  /* 0x0000000000017941 */ /* 0x000fea0003800000 */
.L_x_109:
        /* <DEDUP_REMOVED lines=11> */
.L_x_112:
[----:B------:R-:W-:Y:S05]  /*f4a0*/  BSYNC B1 ;  /* 0x0000000000017941 */ /* 0x000fea0003800000 */
.L_x_111:
        /* <DEDUP_REMOVED lines=9> */
.L_x_114:
[----:B------:R-:W-:Y:S05]  /*f540*/  BSYNC B1 ;  /* 0x0000000000017941 */ /* 0x000fea0003800000 */
.L_x_113:
        /* <DEDUP_REMOVED lines=9> */
.L_x_116:
[----:B------:R-:W-:Y:S05]  /*f5e0*/  BSYNC B1 ;  /* 0x0000000000017941 */ /* 0x000fea0003800000 */
.L_x_115:
        /* <DEDUP_REMOVED lines=11> */
.L_x_118:
[----:B------:R-:W-:Y:S05]  /*f6a0*/  BSYNC B1 ;  /* 0x0000000000017941 */ /* 0x000fea0003800000 */
.L_x_117:
        /* <DEDUP_REMOVED lines=11> */
.L_x_120:
[----:B------:R-:W-:Y:S05]  /*f760*/  BSYNC B1 ;  /* 0x0000000000017941 */ /* 0x000fea0003800000 */
.L_x_119:
        /* <DEDUP_REMOVED lines=9> */
.L_x_122:
[----:B------:R-:W-:Y:S05]  /*f800*/  BSYNC B1 ;  /* 0x0000000000017941 */ /* 0x000fea0003800000 */
.L_x_121:
        /* <DEDUP_REMOVED lines=9> */
.L_x_124:
[----:B------:R-:W-:Y:S05]  /*f8a0*/  BSYNC B1 ;  /* 0x0000000000017941 */ /* 0x000fea0003800000 */
.L_x_123:
        /* <DEDUP_REMOVED lines=11> */
.L_x_126:
[----:B------:R-:W-:Y:S05]  /*f960*/  BSYNC B1 ;  /* 0x0000000000017941 */ /* 0x000fea0003800000 */
.L_x_125:
        /* <DEDUP_REMOVED lines=11> */
.L_x_128:
[----:B------:R-:W-:Y:S05]  /*fa20*/  BSYNC B1 ;  /* 0x0000000000017941 */ /* 0x000fea0003800000 */
.L_x_127:
        /* <DEDUP_REMOVED lines=9> */
.L_x_130:
[----:B------:R-:W-:Y:S05]  /*fac0*/  BSYNC B1 ;  /* 0x0000000000017941 */ /* 0x000fea0003800000 */
.L_x_129:
        /* <DEDUP_REMOVED lines=9> */
.L_x_132:
[----:B------:R-:W-:Y:S05]  /*fb60*/  BSYNC B1 ;  /* 0x0000000000017941 */ /* 0x000fea0003800000 */
.L_x_131:
        /* <DEDUP_REMOVED lines=11> */
.L_x_134:
[----:B------:R-:W-:Y:S05]  /*fc20*/  BSYNC B1 ;  /* 0x0000000000017941 */ /* 0x000fea0003800000 */
.L_x_133:
        /* <DEDUP_REMOVED lines=11> */
.L_x_136:
[----:B------:R-:W-:Y:S05]  /*fce0*/  BSYNC B1 ;  /* 0x0000000000017941 */ /* 0x000fea0003800000 */
.L_x_135:
        /* <DEDUP_REMOVED lines=9> */
.L_x_138:
[----:B------:R-:W-:Y:S05]  /*fd80*/  BSYNC B1 ;  /* 0x0000000000017941 */ /* 0x000fea0003800000 */
.L_x_137:
        /* <DEDUP_REMOVED lines=9> */
.L_x_140:
[----:B------:R-:W-:Y:S05]  /*fe20*/  BSYNC B1 ;  /* 0x0000000000017941 */ /* 0x000fea0003800000 */
.L_x_139:
        /* <DEDUP_REMOVED lines=11> */
.L_x_142:
[----:B------:R-:W-:Y:S05]  /*fee0*/  BSYNC B1 ;  /* 0x0000000000017941 */ /* 0x000fea0003800000 */
.L_x_141:
        /* <DEDUP_REMOVED lines=11> */
.L_x_144:
[----:B------:R-:W-:Y:S05]  /*ffa0*/  BSYNC B1 ;  /* 0x0000000000017941 */ /* 0x000fea0003800000 */
.L_x_143:
        /* <DEDUP_REMOVED lines=9> */
.L_x_146:
[----:B------:R-:W-:Y:S05]  /*10040*/  BSYNC B1 ;  /* 0x0000000000017941 */ /* 0x000fea0003800000 */
.L_x_145:
        /* <DEDUP_REMOVED lines=9> */
.L_x_148:
[----:B------:R-:W-:Y:S05]  /*100e0*/  BSYNC B1 ;  /* 0x0000000000017941 */ /* 0x000fea0003800000 */
.L_x_147:
        /* <DEDUP_REMOVED lines=11> */
.L_x_150:
[----:B------:R-:W-:Y:S05]  /*101a0*/  BSYNC B1 ;  /* 0x0000000000017941 */ /* 0x000fea0003800000 */
.L_x_149:
        /* <DEDUP_REMOVED lines=11> */
.L_x_152:
[----:B------:R-:W-:Y:S05]  /*10260*/  BSYNC B1 ;  /* 0x0000000000017941 */ /* 0x000fea0003800000 */
.L_x_151:
        /* <DEDUP_REMOVED lines=9> */
.L_x_154:
[----:B------:R-:W-:Y:S05]  /*10300*/  BSYNC B1 ;  /* 0x0000000000017941 */ /* 0x000fea0003800000 */
.L_x_153:
        /* <DEDUP_REMOVED lines=9> */
.L_x_156:
[----:B------:R-:W-:Y:S05]  /*103a0*/  BSYNC B1 ;  /* 0x0000000000017941 */ /* 0x000fea0003800000 */
.L_x_155:
        /* <DEDUP_REMOVED lines=11> */
.L_x_158:
[----:B------:R-:W-:Y:S05]  /*10460*/  BSYNC B1 ;  /* 0x0000000000017941 */ /* 0x000fea0003800000 */
.L_x_157:
        /* <DEDUP_REMOVED lines=11> */
.L_x_160:
[----:B------:R-:W-:Y:S05]  /*10520*/  BSYNC B1 ;  /* 0x0000000000017941 */ /* 0x000fea0003800000 */
.L_x_159:
        /* <DEDUP_REMOVED lines=9> */
.L_x_162:
[----:B------:R-:W-:Y:S05]  /*105c0*/  BSYNC B1 ;  /* 0x0000000000017941 */ /* 0x000fea0003800000 */
.L_x_161:
        /* <DEDUP_REMOVED lines=9> */
.L_x_164:
[----:B------:R-:W-:Y:S05]  /*10660*/  BSYNC B1 ;  /* 0x0000000000017941 */ /* 0x000fea0003800000 */
.L_x_163:
        /* <DEDUP_REMOVED lines=11> */
.L_x_166:
[----:B------:R-:W-:Y:S05]  /*10720*/  BSYNC B1 ;  /* 0x0000000000017941 */ /* 0x000fea0003800000 */
.L_x_165:
        /* <DEDUP_REMOVED lines=11> */
.L_x_168:
[----:B------:R-:W-:Y:S05]  /*107e0*/  BSYNC B1 ;  /* 0x0000000000017941 */ /* 0x000fea0003800000 */
.L_x_167:
        /* <DEDUP_REMOVED lines=9> */
.L_x_170:
[----:B------:R-:W-:Y:S05]  /*10880*/  BSYNC B1 ;  /* 0x0000000000017941 */ /* 0x000fea0003800000 */
.L_x_169:
        /* <DEDUP_REMOVED lines=9> */
.L_x_172:
[----:B------:R-:W-:Y:S05]  /*10920*/  BSYNC B1 ;  /* 0x0000000000017941 */ /* 0x000fea0003800000 */
.L_x_171:
        /* <DEDUP_REMOVED lines=11> */
.L_x_174:
[----:B------:R-:W-:Y:S05]  /*109e0*/  BSYNC B1 ;  /* 0x0000000000017941 */ /* 0x000fea0003800000 */
.L_x_173:
        /* <DEDUP_REMOVED lines=11> */
.L_x_176:
[----:B------:R-:W-:Y:S05]  /*10aa0*/  BSYNC B1 ;  /* 0x0000000000017941 */ /* 0x000fea0003800000 */
.L_x_175:
        /* <DEDUP_REMOVED lines=9> */
.L_x_178:
[----:B------:R-:W-:Y:S05]  /*10b40*/  BSYNC B1 ;  /* 0x0000000000017941 */ /* 0x000fea0003800000 */
.L_x_177:
        /* <DEDUP_REMOVED lines=9> */
.L_x_180:
[----:B------:R-:W-:Y:S05]  /*10be0*/  BSYNC B1 ;  /* 0x0000000000017941 */ /* 0x000fea0003800000 */
.L_x_179:
        /* <DEDUP_REMOVED lines=11> */
.L_x_182:
[----:B------:R-:W-:Y:S05]  /*10ca0*/  BSYNC B1 ;  /* 0x0000000000017941 */ /* 0x000fea0003800000 */
.L_x_181:
        /* <DEDUP_REMOVED lines=11> */
.L_x_184:
[----:B------:R-:W-:Y:S05]  /*10d60*/  BSYNC B1 ;  /* 0x0000000000017941 */ /* 0x000fea0003800000 */
.L_x_183:
        /* <DEDUP_REMOVED lines=9> */
.L_x_186:
[----:B------:R-:W-:Y:S05]  /*10e00*/  BSYNC B1 ;  /* 0x0000000000017941 */ /* 0x000fea0003800000 */
.L_x_185:
        /* <DEDUP_REMOVED lines=9> */
.L_x_188:
[----:B------:R-:W-:Y:S05]  /*10ea0*/  BSYNC B1 ;  /* 0x0000000000017941 */ /* 0x000fea0003800000 */
.L_x_187:
        /* <DEDUP_REMOVED lines=11> */
.L_x_190:
[----:B------:R-:W-:Y:S05]  /*10f60*/  BSYNC B1 ;  /* 0x0000000000017941 */ /* 0x000fea0003800000 */
.L_x_189:
        /* <DEDUP_REMOVED lines=11> */
.L_x_192:
[----:B------:R-:W-:Y:S05]  /*11020*/  BSYNC B1 ;  /* 0x0000000000017941 */ /* 0x000fea0003800000 */
.L_x_191:
        /* <DEDUP_REMOVED lines=9> */
.L_x_194:
[----:B------:R-:W-:Y:S05]  /*110c0*/  BSYNC B1 ;  /* 0x0000000000017941 */ /* 0x000fea0003800000 */
.L_x_193:
        /* <DEDUP_REMOVED lines=9> */
.L_x_196:
[----:B------:R-:W-:Y:S05]  /*11160*/  BSYNC B1 ;  /* 0x0000000000017941 */ /* 0x000fea0003800000 */
.L_x_195:
        /* <DEDUP_REMOVED lines=11> */
.L_x_198:
[----:B------:R-:W-:Y:S05]  /*11220*/  BSYNC B1 ;  /* 0x0000000000017941 */ /* 0x000fea0003800000 */
.L_x_197:
        /* <DEDUP_REMOVED lines=11> */
.L_x_200:
[----:B------:R-:W-:Y:S05]  /*112e0*/  BSYNC B1 ;  /* 0x0000000000017941 */ /* 0x000fea0003800000 */
.L_x_199:
        /* <DEDUP_REMOVED lines=9> */
.L_x_202:
[----:B------:R-:W-:Y:S05]  /*11380*/  BSYNC B1 ;  /* 0x0000000000017941 */ /* 0x000fea0003800000 */
.L_x_201:
        /* <DEDUP_REMOVED lines=9> */
.L_x_204:
[----:B------:R-:W-:Y:S05]  /*11420*/  BSYNC B1 ;  /* 0x0000000000017941 */ /* 0x000fea0003800000 */
.L_x_203:
        /* <DEDUP_REMOVED lines=11> */
.L_x_206:
[----:B------:R-:W-:Y:S05]  /*114e0*/  BSYNC B1 ;  /* 0x0000000000017941 */ /* 0x000fea0003800000 */
.L_x_205:
        /* <DEDUP_REMOVED lines=11> */
.L_x_208:
[----:B------:R-:W-:Y:S05]  /*115a0*/  BSYNC B1 ;  /* 0x0000000000017941 */ /* 0x000fea0003800000 */
.L_x_207:
        /* <DEDUP_REMOVED lines=9> */
.L_x_210:
[----:B------:R-:W-:Y:S05]  /*11640*/  BSYNC B1 ;  /* 0x0000000000017941 */ /* 0x000fea0003800000 */
.L_x_209:
        /* <DEDUP_REMOVED lines=9> */
.L_x_212:
[----:B------:R-:W-:Y:S05]  /*116e0*/  BSYNC B1 ;  /* 0x0000000000017941 */ /* 0x000fea0003800000 */
.L_x_211:
        /* <DEDUP_REMOVED lines=11> */
.L_x_214:
[----:B------:R-:W-:Y:S05]  /*117a0*/  BSYNC B1 ;  /* 0x0000000000017941 */ /* 0x000fea0003800000 */
.L_x_213:
        /* <DEDUP_REMOVED lines=11> */
.L_x_216:
[----:B------:R-:W-:Y:S05]  /*11860*/  BSYNC B1 ;  /* 0x0000000000017941 */ /* 0x000fea0003800000 */
.L_x_215:
        /* <DEDUP_REMOVED lines=9> */
.L_x_218:
[----:B------:R-:W-:Y:S05]  /*11900*/  BSYNC B1 ;  /* 0x0000000000017941 */ /* 0x000fea0003800000 */
.L_x_217:
        /* <DEDUP_REMOVED lines=9> */
.L_x_220:
[----:B------:R-:W-:Y:S05]  /*119a0*/  BSYNC B1 ;  /* 0x0000000000017941 */ /* 0x000fea0003800000 */
.L_x_219:
        /* <DEDUP_REMOVED lines=11> */
.L_x_222:
[----:B------:R-:W-:Y:S05]  /*11a60*/  BSYNC B1 ;  /* 0x0000000000017941 */ /* 0x000fea0003800000 */
.L_x_221:
        /* <DEDUP_REMOVED lines=11> */
.L_x_224:
[----:B------:R-:W-:Y:S05]  /*11b20*/  BSYNC B1 ;  /* 0x0000000000017941 */ /* 0x000fea0003800000 */
.L_x_223:
        /* <DEDUP_REMOVED lines=9> */
.L_x_226:
[----:B------:R-:W-:Y:S05]  /*11bc0*/  BSYNC B1 ;  /* 0x0000000000017941 */ /* 0x000fea0003800000 */
.L_x_225:
        /* <DEDUP_REMOVED lines=9> */
.L_x_228:
[----:B------:R-:W-:Y:S05]  /*11c60*/  BSYNC B1 ;  /* 0x0000000000017941 */ /* 0x000fea0003800000 */
.L_x_227:
        /* <DEDUP_REMOVED lines=11> */
.L_x_230:
[----:B------:R-:W-:Y:S05]  /*11d20*/  BSYNC B1 ;  /* 0x0000000000017941 */ /* 0x000fea0003800000 */
.L_x_229:
        /* <DEDUP_REMOVED lines=11> */
.L_x_232:
[----:B------:R-:W-:Y:S05]  /*11de0*/  BSYNC B1 ;  /* 0x0000000000017941 */ /* 0x000fea0003800000 */
.L_x_231:
        /* <DEDUP_REMOVED lines=9> */
.L_x_234:
[----:B------:R-:W-:Y:S05]  /*11e80*/  BSYNC B1 ;  /* 0x0000000000017941 */ /* 0x000fea0003800000 */
.L_x_233:
        /* <DEDUP_REMOVED lines=9> */
.L_x_236:
[----:B------:R-:W-:Y:S05]  /*11f20*/  BSYNC B1 ;  /* 0x0000000000017941 */ /* 0x000fea0003800000 */
.L_x_235:
        /* <DEDUP_REMOVED lines=11> */
.L_x_238:
[----:B------:R-:W-:Y:S05]  /*11fe0*/  BSYNC B1 ;  /* 0x0000000000017941 */ /* 0x000fea0003800000 */
.L_x_237:
        /* <DEDUP_REMOVED lines=11> */
.L_x_240:
[----:B------:R-:W-:Y:S05]  /*120a0*/  BSYNC B1 ;  /* 0x0000000000017941 */ /* 0x000fea0003800000 */
.L_x_239:
        /* <DEDUP_REMOVED lines=9> */
.L_x_242:
[----:B------:R-:W-:Y:S05]  /*12140*/  BSYNC B1 ;  /* 0x0000000000017941 */ /* 0x000fea0003800000 */
.L_x_241:
        /* <DEDUP_REMOVED lines=9> */
.L_x_244:
[----:B------:R-:W-:Y:S05]  /*121e0*/  BSYNC B1 ;  /* 0x0000000000017941 */ /* 0x000fea0003800000 */
.L_x_243:
        /* <DEDUP_REMOVED lines=11> */
.L_x_246:
[----:B------:R-:W-:Y:S05]  /*122a0*/  BSYNC B1 ;  /* 0x0000000000017941 */ /* 0x000fea0003800000 */
.L_x_245:
        /* <DEDUP_REMOVED lines=11> */
.L_x_248:
[----:B------:R-:W-:Y:S05]  /*12360*/  BSYNC B1 ;  /* 0x0000000000017941 */ /* 0x000fea0003800000 */
.L_x_247:
        /* <DEDUP_REMOVED lines=9> */
.L_x_250:
[----:B------:R-:W-:Y:S05]  /*12400*/  BSYNC B1 ;  /* 0x0000000000017941 */ /* 0x000fea0003800000 */
.L_x_249:
        /* <DEDUP_REMOVED lines=9> */
.L_x_252:
[----:B------:R-:W-:Y:S05]  /*124a0*/  BSYNC B1 ;  /* 0x0000000000017941 */ /* 0x000fea0003800000 */
.L_x_251:
        /* <DEDUP_REMOVED lines=11> */
.L_x_254:
[----:B------:R-:W-:Y:S05]  /*12560*/  BSYNC B1 ;  /* 0x0000000000017941 */ /* 0x000fea0003800000 */
.L_x_253:
        /* <DEDUP_REMOVED lines=11> */
.L_x_256:
[----:B------:R-:W-:Y:S05]  /*12620*/  BSYNC B1 ;  /* 0x0000000000017941 */ /* 0x000fea0003800000 */
.L_x_255:
        /* <DEDUP_REMOVED lines=9> */
.L_x_258:
[----:B------:R-:W-:Y:S05]  /*126c0*/  BSYNC B1 ;  /* 0x0000000000017941 */ /* 0x000fea0003800000 */
.L_x_257:
        /* <DEDUP_REMOVED lines=9> */
.L_x_260:
[----:B------:R-:W-:Y:S05]  /*12760*/  BSYNC B1 ;  /* 0x0000000000017941 */ /* 0x000fea0003800000 */
.L_x_259:
        /* <DEDUP_REMOVED lines=11> */
.L_x_262:
[----:B------:R-:W-:Y:S05]  /*12820*/  BSYNC B1 ;  /* 0x0000000000017941 */ /* 0x000fea0003800000 */
.L_x_261:
        /* <DEDUP_REMOVED lines=11> */
.L_x_264:
[----:B------:R-:W-:Y:S05]  /*128e0*/  BSYNC B1 ;  /* 0x0000000000017941 */ /* 0x000fea0003800000 */
.L_x_263:
        /* <DEDUP_REMOVED lines=9> */
.L_x_266:
[----:B------:R-:W-:Y:S05]  /*12980*/  BSYNC B1 ;  /* 0x0000000000017941 */ /* 0x000fea0003800000 */
.L_x_265:
        /* <DEDUP_REMOVED lines=9> */
.L_x_268:
[----:B------:R-:W-:Y:S05]  /*12a20*/  BSYNC B1 ;  /* 0x0000000000017941 */ /* 0x000fea0003800000 */
.L_x_267:
        /* <DEDUP_REMOVED lines=11> */
.L_x_270:
[----:B------:R-:W-:Y:S05]  /*12ae0*/  BSYNC B1 ;  /* 0x0000000000017941 */ /* 0x000fea0003800000 */
.L_x_269:
        /* <DEDUP_REMOVED lines=11> */
.L_x_272:
[----:B------:R-:W-:Y:S05]  /*12ba0*/  BSYNC B1 ;  /* 0x0000000000017941 */ /* 0x000fea0003800000 */
.L_x_271:
        /* <DEDUP_REMOVED lines=9> */
.L_x_274:
[----:B------:R-:W-:Y:S05]  /*12c40*/  BSYNC B1 ;  /* 0x0000000000017941 */ /* 0x000fea0003800000 */
.L_x_273:
        /* <DEDUP_REMOVED lines=9> */
.L_x_276:
[----:B------:R-:W-:Y:S05]  /*12ce0*/  BSYNC B1 ;  /* 0x0000000000017941 */ /* 0x000fea0003800000 */
.L_x_275:
        /* <DEDUP_REMOVED lines=11> */
.L_x_278:
[----:B------:R-:W-:Y:S05]  /*12da0*/  BSYNC B1 ;  /* 0x0000000000017941 */ /* 0x000fea0003800000 */
.L_x_277:
        /* <DEDUP_REMOVED lines=11> */
.L_x_280:
[----:B------:R-:W-:Y:S05]  /*12e60*/  BSYNC B1 ;  /* 0x0000000000017941 */ /* 0x000fea0003800000 */
.L_x_279:
        /* <DEDUP_REMOVED lines=9> */
.L_x_282:
[----:B------:R-:W-:Y:S05]  /*12f00*/  BSYNC B1 ;  /* 0x0000000000017941 */ /* 0x000fea0003800000 */
.L_x_281:
        /* <DEDUP_REMOVED lines=9> */
.L_x_284:
[----:B------:R-:W-:Y:S05]  /*12fa0*/  BSYNC B1 ;  /* 0x0000000000017941 */ /* 0x000fea0003800000 */
.L_x_283:
        /* <DEDUP_REMOVED lines=11> */
.L_x_286:
[----:B------:R-:W-:Y:S05]  /*13060*/  BSYNC B1 ;  /* 0x0000000000017941 */ /* 0x000fea0003800000 */
.L_x_285:
        /* <DEDUP_REMOVED lines=11> */
.L_x_288:
[----:B------:R-:W-:Y:S05]  /*13120*/  BSYNC B1 ;  /* 0x0000000000017941 */ /* 0x000fea0003800000 */
.L_x_287:
        /* <DEDUP_REMOVED lines=9> */
.L_x_290:
[----:B------:R-:W-:Y:S05]  /*131c0*/  BSYNC B1 ;  /* 0x0000000000017941 */ /* 0x000fea0003800000 */
.L_x_289:
[----:B01-3-5:R-:W-:Y:S01]  /*131d0*/  IMAD.U32 R7, R3, 0x10000, RZ ;  /* 0x0001000003077824 */ /* 0x02bfe200078e00ff */
        /* <DEDUP_REMOVED lines=8> */
.L_x_292:
[----:B------:R-:W-:Y:S05]  /*13260*/  BSYNC B1 ;  /* 0x0000000000017941 */ /* 0x000fea0003800000 */
.L_x_291:
[----:B-----5:R-:W-:Y:S01]  /*13270*/  IMAD.U32 R7, R3, 0x10000, RZ ;  /* 0x0001000003077824 */ /* 0x020fe200078e00ff */
[----:B0-----:R-:W-:Y:S01]  /*13280*/  IADD3 R6, P0, R4, R9, RZ ;  /* 0x0000000904067210 */ /* 0x001fe20007f1e0ff */
[----:B------:R-:W-:Y:S01]  /*13290*/  BSSY B1, `(.L_x_293) ;  /* 0x0000009000017945 */ /* 0x000fe20003800000 */
[----:B------:R-:W-:Y:S01]  /*132a0*/  ISETP.GT.AND P1, PT, R0, 0xf9, P1 ;  /* 0x000000f90000780c */ /* 0x000fe20000f24270 */
[----:B------:R-:W-:-:S04]  /*132b0*/  FMUL R7, R7, R16 ;  /* 0x0000001007077220 */ /* 0x000fc80000400000 */
[----:B------:R-:W-:-:S05]  /*132c0*/  FFMA R7, R150, R2, R7 ;  /* 0x0000000296077223 */ /* 0x000fca0000000007 */
[----:B------:R-:W-:Y:S01]  /*132d0*/  F2FP.BF16.F32.PACK_AB R8, RZ, R7 ;  /* 0x00000007ff08723e */ /* 0x000fe200000010ff */
[----:B------:R-:W-:-:S05]  /*132e0*/  IMAD.X R7, R5, 0x1, R11, P0 ;  /* 0x0000000105077824 */ /* 0x000fca00000e060b */
[----:B------:R0:W-:Y:S01]  /*132f0*/  @P2 STG.E.U16 desc[UR36][R6.64+0x1f0], R8 ;  /* 0x0001f00806002986 */ /* 0x0001e2000c101524 */
[----:B------:R-:W-:Y:S05]  /*13300*/  @!P1 BRA `(.L_x_294) ;  /* 0x0000000000049947 */ /* 0x000fea0003800000 */
[----:B------:R3:W5:Y:S02]  /*13310*/  LDG.E.LTC128B.U16 R3, desc[UR36][R14.64+0x1f2] ;  /* 0x0001f2240e037981 */ /* 0x000764000c1e1520 */
.L_x_294:
[----:B------:R-:W-:Y:S05]  /*13320*/  BSYNC B1 ;  /* 0x0000000000017941 */ /* 0x000fea0003800000 */
.L_x_293:
[----:B------:R-:W-:Y:S05]  /*13330*/  @!P1 BRA `(.L_x_295) ;  /* 0x0000009400509947 */ /* 0x000fea0003800000 */
[----:B-----5:R-:W-:Y:S01]  /*13340*/  IMAD.U32 R3, R3, 0x10000, RZ ;  /* 0x0001000003037824 */ /* 0x020fe200078e00ff */
[----:B------:R-:W-:-:S03]  /*13350*/  IADD3 R4, P0, R4, R9, RZ ;  /* 0x0000000904047210 */ /* 0x000fc60007f1e0ff */
[----:B------:R-:W-:Y:S02]  /*13360*/  FMUL R0, R3, R16 ;  /* 0x0000001003007220 */ /* 0x000fe40000400000 */
[----:B------:R-:W-:Y:S02]  /*13370*/  IMAD.X R5, R5, 0x1, R11, P0 ;  /* 0x0000000105057824 */ /* 0x000fe400000e060b */
[----:B------:R-:W-:-:S05]  /*13380*/  FFMA R0, R151, R2, R0 ;  /* 0x0000000297007223 */ /* 0x000fca0000000000 */
[----:B------:R-:W-:-:S05]  /*13390*/  F2FP.BF16.F32.PACK_AB R0, RZ, R0 ;  /* 0x00000000ff00723e */ /* 0x000fca00000010ff */
[----:B------:R0:W-:Y:S01]  /*133a0*/  STG.E.U16 desc[UR36][R4.64+0x1f2], R0 ;  /* 0x0001f20004007986 */ /* 0x0001e2000c101524 */
[----:B------:R-:W-:Y:S05]  /*133b0*/  BRA `(.L_x_295) ;  /* 0x0000009400307947 */ /* 0x000fea0003800000 */
.L_x_30:
[----:B------:R-:W2:Y:S01]  /*133c0*/  LDL.LU R7, [R1+0x20c] ;  /* 0x00020c0001077983 */ /* 0x000ea20000300800 */
[----:B------:R-:W-:-:S03]  /*133d0*/  ULDC.64 UR4, c[0x0][0x5c0] ;  /* 0x0001700000047ab9 */ /* 0x000fc60000000a00 */
[----:B------:R-:W4:Y:S04]  /*133e0*/  LDL.LU R15, [R1+0x284] ;  /* 0x00028400010f7983 */ /* 0x000f280000300800 */
[----:B------:R-:W5:Y:S04]  /*133f0*/  LDL.LU R14, [R1+0x288] ;  /* 0x00028800010e7983 */ /* 0x000f680000300800 */
[----:B------:R-:W5:Y:S04]  /*13400*/  LDL.LU R12, [R1+0x290] ;  /* 0x00029000010c7983 */ /* 0x000f680000300800 */
[----:B------:R-:W5:Y:S04]  /*13410*/  LDL.LU R20, [R1+0x294] ;  /* 0x0002940001147983 */ /* 0x000f680000300800 */
[----:B------:R-:W5:Y:S04]  /*13420*/  LDL.LU R19, [R1+0x298] ;  /* 0x0002980001137983 */ /* 0x000f680000300800 */
[----:B------:R-:W5:Y:S04]  /*13430*/  LDL.LU R18, [R1+0x29c] ;  /* 0x00029c0001127983 */ /* 0x000f680000300800 */
[----:B---3--:R-:W3:Y:S04]  /*13440*/  LDL.LU R17, [R1+0x2a0] ;  /* 0x0002a00001117983 */ /* 0x008ee80000300800 */
        /* <DEDUP_REMOVED lines=79> */
[----:B------:R-:W-:-:S03]  /*13940*/  LEA R8, P0, R4, UR4, 0x1 ;  /* 0x0000000404087c11 */ /* 0x000fc6000f8008ff */
[----:B------:R-:W3:Y:S04]  /*13950*/  LDL.LU R225, [R1+0x3e0] ;  /* 0x0003e00001e17983 */ /* 0x000ee80000300800 */
[----:B------:R-:W3:Y:S04]  /*13960*/  LDL.LU R232, [R1+0x3e4] ;  /* 0x0003e40001e87983 */ /* 0x000ee80000300800 */
[----:B------:R-:W3:Y:S04]  /*13970*/  LDL.LU R231, [R1+0x3e8] ;  /* 0x0003e80001e77983 */ /* 0x000ee80000300800 */
[----:B------:R-:W3:Y:S01]  /*13980*/  LDL.LU R230, [R1+0x3ec] ;  /* 0x0003ec0001e67983 */ /* 0x000ee20000300800 */
[----:B------:R-:W-:-:S03]  /*13990*/  LEA.HI.X R9, R4, UR5, R13, 0x1, P0 ;  /* 0x0000000504097c11 */ /* 0x000fc600080f0c0d */
[----:B------:R-:W3:Y:S04]  /*139a0*/  LDL.LU R229, [R1+0x3f0] ;  /* 0x0003f00001e57983 */ /* 0x000ee80000300800 */
[----:B------:R-:W3:Y:S04]  /*139b0*/  LDL.LU R233, [R1+0x3f4] ;  /* 0x0003f40001e97983 */ /* 0x000ee80000300800 */
[----:B------:R-:W3:Y:S04]  /*139c0*/  LDL.LU R234, [R1+0x3f8] ;  /* 0x0003f80001ea7983 */ /* 0x000ee80000300800 */
[----:B------:R-:W3:Y:S04]  /*139d0*/  LDL.LU R235, [R1+0x3fc] ;  /* 0x0003fc0001eb7983 */ /* 0x000ee80000300800 */
[----:B------:R-:W2:Y:S04]  /*139e0*/  LDL.LU R4, [R1+0x200] ;  /* 0x0002000001047983 */ /* 0x000ea80000300800 */
[----:B------:R-:W4:Y:S01]  /*139f0*/  LDL.LU R5, [R1+0x204] ;  /* 0x0002040001057983 */ /* 0x000f220000300800 */
[----:B------:R-:W-:-:S03]  /*13a00*/  ISETP.GT.AND P0, PT, R0, 0x1, P1 ;  /* 0x000000010000780c */ /* 0x000fc60000f04270 */
[----:B------:R-:W3:Y:S01]  /*13a10*/  LDL.LU R13, [R1+0x28c] ;  /* 0x00028c00010d7983 */ /* 0x000ee20000300800 */
[----:B--2---:R-:W-:-:S05]  /*13a20*/  FMUL R4, R4, R2 ;  /* 0x0000000204047220 */ /* 0x004fca0000400000 */
[----:B------:R-:W-:-:S05]  /*13a30*/  F2FP.BF16.F32.PACK_AB R4, RZ, R4 ;  /* 0x00000004ff04723e */ /* 0x000fca00000010ff */
[----:B------:R4:W-:Y:S02]  /*13a40*/  @P2 STG.E.U16 desc[UR36][R8.64], R4 ;  /* 0x0000000408002986 */ /* 0x0009e4000c101524 */
[----:B----4-:R-:W-:Y:S01]  /*13a50*/  FMUL R4, R5, R2 ;  /* 0x0000000205047220 */ /* 0x010fe20000400000 */
[----:B------:R-:W-:-:S04]  /*13a60*/  @P0 IMAD.MOV.U32 R5, RZ, RZ, R9 ;  /* 0x000000ffff050224 */ /* 0x000fc800078e0009 */
[----:B------:R-:W-:-:S04]  /*13a70*/  F2FP.BF16.F32.PACK_AB R4, RZ, R4 ;  /* 0x00000004ff04723e */ /* 0x000fc800000010ff */
[----:B------:R-:W-:Y:S01]  /*13a80*/  PRMT R6, R4, 0x7610, R6 ;  /* 0x0000761004067816 */ /* 0x000fe20000000006 */
[----:B------:R-:W-:-:S05]  /*13a90*/  @P0 IMAD.MOV.U32 R4, RZ, RZ, R8 ;  /* 0x000000ffff040224 */ /* 0x000fca00078e0008 */
[----:B------:R0:W-:Y:S04]  /*13aa0*/  @P0 STG.E.U16 desc[UR36][R4.64+0x2], R6 ;  /* 0x0000020604000986 */ /* 0x0001e8000c101524 */
[----:B0-----:R-:W2:Y:S04]  /*13ab0*/  LDL.LU R5, [R1+0x208] ;  /* 0x0002080001057983 */ /* 0x001ea80000300800 */
[----:B------:R-:W4:Y:S01]  /*13ac0*/  LDL.LU R4, [R1+0x210] ;  /* 0x0002100001047983 */ /* 0x000f220000300800 */
[----:B------:R-:W-:Y:S01]  /*13ad0*/  ISETP.GT.AND P0, PT, R3, 0x8, PT ;  /* 0x000000080300780c */ /* 0x000fe20003f04270 */
[----:B------:R-:W-:Y:S01]  /*13ae0*/  USHF.L.U64.HI UR4, UR8, 0x4, UR9 ;  /* 0x0000000408047899 */ /* 0x000fe20008010209 */
[C---:B------:R-:W-:Y:S01]  /*13af0*/  ISETP.GT.AND P5, PT, R0.reuse, 0x8, P1 ;  /* 0x000000080000780c */ /* 0x040fe20000fa4270 */
[----:B------:R-:W-:Y:S01]  /*13b00*/  FMUL R7, R7, R2 ;  /* 0x0000000207077220 */ /* 0x000fe20000400000 */
[----:B------:R-:W-:-:S02]  /*13b10*/  ISETP.GT.AND P3, PT, R0, 0x1, P0 ;  /* 0x000000010000780c */ /* 0x000fc40000764270 */
[----:B------:R-:W-:Y:S02]  /*13b20*/  ISETP.GT.AND P2, PT, R0, RZ, P0 ;  /* 0x000000ff0000720c */ /* 0x000fe40000744270 */
[----:B------:R-:W-:Y:S01]  /*13b30*/  F2FP.BF16.F32.PACK_AB R7, RZ, R7 ;  /* 0x00000007ff07723e */ /* 0x000fe200000010ff */
[-C--:B--2---:R-:W-:Y:S01]  /*13b40*/  FMUL R5, R5, R2.reuse ;  /* 0x0000000205057220 */ /* 0x084fe20000400000 */
[----:B----4-:R-:W-:Y:S01]  /*13b50*/  FMUL R6, R4, R2 ;  /* 0x0000000204067220 */ /* 0x010fe20000400000 */
[----:B------:R-:W-:-:S03]  /*13b60*/  IMAD.U32 R4, RZ, RZ, UR8 ;  /* 0x00000008ff047e24 */ /* 0x000fc6000f8e00ff */
[----:B------:R-:W-:Y:S02]  /*13b70*/  F2FP.BF16.F32.PACK_AB R5, RZ, R5 ;  /* 0x00000005ff05723e */ /* 0x000fe400000010ff */
[----:B------:R-:W-:Y:S02]  /*13b80*/  F2FP.BF16.F32.PACK_AB R6, RZ, R6 ;  /* 0x00000006ff06723e */ /* 0x000fe400000010ff */
[----:B------:R-:W-:Y:S02]  /*13b90*/  LEA R4, P4, R4, R8, 0x4 ;  /* 0x0000000804047211 */ /* 0x000fe400078820ff */
[----:B------:R-:W-:Y:S02]  /*13ba0*/  PRMT R11, R5, 0x7610, R11 ;  /* 0x00007610050b7816 */ /* 0x000fe4000000000b */
[----:B------:R-:W-:Y:S02]  /*13bb0*/  IADD3.X R5, R9, UR4, RZ, P4, !PT ;  /* 0x0000000409057c10 */ /* 0x000fe4000a7fe4ff */
[----:B------:R-:W-:Y:S01]  /*13bc0*/  PRMT R10, R6, 0x7610, R10 ;  /* 0x00007610060a7816 */ /* 0x000fe2000000000a */
[----:B------:R-:W-:-:S02]  /*13bd0*/  @P5 IMAD.MOV.U32 R6, RZ, RZ, R8 ;  /* 0x000000ffff065224 */ /* 0x000fc400078e0008 */
[----:B------:R0:W-:Y:S04]  /*13be0*/  @P3 STG.E.U16 desc[UR36][R4.64+0x2], R7 ;  /* 0x0000020704003986 */ /* 0x0001e8000c101524 */
[----:B------:R-:W-:Y:S01]  /*13bf0*/  @P2 STG.E.U16 desc[UR36][R4.64], R11 ;  /* 0x0000000b04002986 */ /* 0x000fe2000c101524 */
[----:B0-----:R-:W-:-:S05]  /*13c00*/  @P5 IMAD.MOV.U32 R7, RZ, RZ, R9 ;  /* 0x000000ffff075224 */ /* 0x001fca00078e0009 */
[----:B------:R0:W-:Y:S04]  /*13c10*/  @P5 STG.E.U16 desc[UR36][R6.64+0x10], R10 ;  /* 0x0000100a06005986 */ /* 0x0001e8000c101524 */
[----:B0-----:R-:W2:Y:S01]  /*13c20*/  LDL.LU R7, [R1+0x214] ;  /* 0x0002140001077983 */ /* 0x001ea20000300800 */
[----:B------:R-:W-:Y:S01]  /*13c30*/  ISETP.GT.AND P2, PT, R0, 0x9, P1 ;  /* 0x000000090000780c */ /* 0x000fe20000f44270 */
[----:B--2---:R-:W-:-:S12]  /*13c40*/  FMUL R6, R7, R2 ;  /* 0x0000000207067220 */ /* 0x004fd80000400000 */
[----:B------:R-:W-:Y:S01]  /*13c50*/  @P2 IMAD.MOV.U32 R7, RZ, RZ, R9 ;  /* 0x000000ffff072224 */ /* 0x000fe200078e0009 */
[----:B------:R-:W-:-:S04]  /*13c60*/  F2FP.BF16.F32.PACK_AB R6, RZ, R6 ;  /* 0x00000006ff06723e */ /* 0x000fc800000010ff */
[----:B------:R-:W-:Y:S01]  /*13c70*/  PRMT R10, R6, 0x7610, R10 ;  /* 0x00007610060a7816 */ /* 0x000fe2000000000a */
[----:B------:R-:W-:-:S05]  /*13c80*/  @P2 IMAD.MOV.U32 R6, RZ, RZ, R8 ;  /* 0x000000ffff062224 */ /* 0x000fca00078e0008 */
[----:B------:R0:W-:Y:S04]  /*13c90*/  @P2 STG.E.U16 desc[UR36][R6.64+0x12], R10 ;  /* 0x0000120a06002986 */ /* 0x0001e8000c101524 */
[----:B0-----:R-:W2:Y:S04]  /*13ca0*/  LDL.LU R6, [R1+0x218] ;  /* 0x0002180001067983 */ /* 0x001ea80000300800 */
[----:B------:R-:W4:Y:S04]  /*13cb0*/  LDL.LU R7, [R1+0x21c] ;  /* 0x00021c0001077983 */ /* 0x000f280000300800 */
[----:B------:R-:W5:Y:S01]  /*13cc0*/  LDL.LU R10, [R1+0x220] ;  /* 0x00022000010a7983 */ /* 0x000f620000300800 */
[----:B------:R-:W-:-:S02]  /*13cd0*/  ISETP.GT.AND P3, PT, R0, 0x9, P0 ;  /* 0x000000090000780c */ /* 0x000fc40000764270 */
[C---:B------:R-:W-:Y:S02]  /*13ce0*/  ISETP.GT.AND P4, PT, R0.reuse, 0x10, P1 ;  /* 0x000000100000780c */ /* 0x040fe40000f84270 */
[----:B------:R-:W-:Y:S01]  /*13cf0*/  ISETP.GT.AND P2, PT, R0, 0x8, P0 ;  /* 0x000000080000780c */ /* 0x000fe20000744270 */
[-C--:B--2---:R-:W-:Y:S01]  /*13d00*/  FMUL R6, R6, R2.reuse ;  /* 0x0000000206067220 */ /* 0x084fe20000400000 */
[----:B----4-:R-:W-:-:S04]  /*13d10*/  FMUL R7, R7, R2 ;  /* 0x0000000207077220 */ /* 0x010fc80000400000 */
[----:B------:R-:W-:Y:S01]  /*13d20*/  F2FP.BF16.F32.PACK_AB R6, RZ, R6 ;  /* 0x00000006ff06723e */ /* 0x000fe200000010ff */
[----:B-----5:R-:W-:Y:S01]  /*13d30*/  FMUL R10, R10, R2 ;  /* 0x000000020a0a7220 */ /* 0x020fe20000400000 */
[----:B------:R-:W-:Y:S02]  /*13d40*/  F2FP.BF16.F32.PACK_AB R7, RZ, R7 ;  /* 0x00000007ff07723e */ /* 0x000fe400000010ff */
[----:B------:R-:W-:Y:S02]  /*13d50*/  PRMT R11, R6, 0x7610, R11 ;  /* 0x00007610060b7816 */ /* 0x000fe4000000000b */
[----:B------:R-:W-:Y:S01]  /*13d60*/  F2FP.BF16.F32.PACK_AB R6, RZ, R10 ;  /* 0x0000000aff06723e */ /* 0x000fe200000010ff */
[----:B------:R0:W-:Y:S03]  /*13d70*/  @P3 STG.E.U16 desc[UR36][R4.64+0x12], R7 ;  /* 0x0000120704003986 */ /* 0x0001e6000c101524 */
[----:B------:R-:W-:Y:S01]  /*13d80*/  PRMT R10, R6, 0x7610, R10 ;  /* 0x00007610060a7816 */ /* 0x000fe2000000000a */
[----:B------:R-:W-:Y:S01]  /*13d90*/  @P4 IMAD.MOV.U32 R6, RZ, RZ, R8 ;  /* 0x000000ffff064224 */ /* 0x000fe200078e0008 */
        /* <DEDUP_REMOVED lines=135> */
[----:B------:R1:W-:Y:S01]  /*14610*/  @P2 STG.E.U16 desc[UR36][R4.64+0x60], R11 ;  /* 0x0000600b04002986 */ /* 0x0003e2000c101524 */
[----:B0-----:R-:W-:-:S03]  /*14620*/  @P4 IMAD.MOV.U32 R7, RZ, RZ, R9 ;  /* 0x000000ffff074224 */ /* 0x001fc600078e0009 */
[----:B-1----:R-:W2:Y:S04]  /*14630*/  LDL.LU R11, [R1+0x280] ;  /* 0x00028000010b7983 */ /* 0x002ea80000300800 */
[----:B------:R0:W-:Y:S04]  /*14640*/  @P4 STG.E.U16 desc[UR36][R6.64+0x70], R10 ;  /* 0x0000700a06004986 */ /* 0x0001e8000c101524 */
[----:B0-----:R-:W4:Y:S04]  /*14650*/  LDL.LU R10, [R1+0x274] ;  /* 0x00027400010a7983 */ /* 0x001f280000300800 */
[----:B------:R-:W5:Y:S04]  /*14660*/  LDL.LU R7, [R1+0x278] ;  /* 0x0002780001077983 */ /* 0x000f680000300800 */
[----:B------:R-:W5:Y:S01]  /*14670*/  LDL.LU R6, [R1+0x27c] ;  /* 0x00027c0001067983 */ /* 0x000f620000300800 */
[C---:B------:R-:W-:Y:S01]  /*14680*/  ISETP.GT.AND P5, PT, R0.reuse, 0x39, P1 ;  /* 0x000000390000780c */ /* 0x040fe20000fa4270 */
[-C--:B------:R-:W-:Y:S01]  /*14690*/  FMUL R15, R15, R2.reuse ;  /* 0x000000020f0f7220 */ /* 0x080fe20000400000 */
[----:B------:R-:W-:Y:S01]  /*146a0*/  ISETP.GT.AND P2, PT, R0, 0x38, P0 ;  /* 0x000000380000780c */ /* 0x000fe20000744270 */
[-C--:B------:R-:W-:Y:S01]  /*146b0*/  FMUL R14, R14, R2.reuse ;  /* 0x000000020e0e7220 */ /* 0x080fe20000400000 */
[C---:B------:R-:W-:Y:S01]  /*146c0*/  ISETP.GT.AND P3, PT, R0.reuse, 0x40, P1 ;  /* 0x000000400000780c */ /* 0x040fe20000f64270 */
[-C--:B---3--:R-:W-:Y:S01]  /*146d0*/  FMUL R13, R13, R2.reuse ;  /* 0x000000020d0d7220 */ /* 0x088fe20000400000 */
[----:B------:R-:W-:Y:S01]  /*146e0*/  ISETP.GT.AND P4, PT, R0, 0x39, P0 ;  /* 0x000000390000780c */ /* 0x000fe20000784270 */
[-C--:B------:R-:W-:Y:S01]  /*146f0*/  FMUL R12, R12, R2.reuse ;  /* 0x000000020c0c7220 */ /* 0x080fe20000400000 */
        /* <DEDUP_REMOVED lines=91> */
[-C--:B--2---:R-:W-:Y:S01]  /*14cb0*/  FMUL R11, R11, R2.reuse ;  /* 0x000000020b0b7220 */ /* 0x084fe20000400000 */
[-C--:B----4-:R-:W-:Y:S01]  /*14cc0*/  FMUL R10, R10, R2.reuse ;  /* 0x000000020a0a7220 */ /* 0x090fe20000400000 */
[----:B-----5:R-:W-:-:S04]  /*14cd0*/  FMUL R7, R7, R2 ;  /* 0x0000000207077220 */ /* 0x020fc80000400000 */
[----:B------:R-:W-:Y:S01]  /*14ce0*/  F2FP.BF16.F32.PACK_AB R10, RZ, R10 ;  /* 0x0000000aff0a723e */ /* 0x000fe200000010ff */
[----:B------:R-:W-:Y:S01]  /*14cf0*/  FMUL R6, R6, R2 ;  /* 0x0000000206067220 */ /* 0x000fe20000400000 */
[----:B------:R-:W-:Y:S02]  /*14d00*/  F2FP.BF16.F32.PACK_AB R7, RZ, R7 ;  /* 0x00000007ff07723e */ /* 0x000fe400000010ff */
[----:B------:R-:W-:Y:S02]  /*14d10*/  PRMT R237, R10, 0x7610, R237 ;  /* 0x000076100aed7816 */ /* 0x000fe400000000ed */
[----:B------:R-:W-:Y:S02]  /*14d20*/  F2FP.BF16.F32.PACK_AB R6, RZ, R6 ;  /* 0x00000006ff06723e */ /* 0x000fe400000010ff */
[----:B------:R-:W-:Y:S02]  /*14d30*/  F2FP.BF16.F32.PACK_AB R10, RZ, R11 ;  /* 0x0000000bff0a723e */ /* 0x000fe400000010ff */
[----:B------:R-:W-:Y:S01]  /*14d40*/  PRMT R236, R7, 0x7610, R236 ;  /* 0x0000761007ec7816 */ /* 0x000fe200000000ec */
[----:B------:R-:W-:Y:S01]  /*14d50*/  @P5 IMAD.MOV.U32 R7, RZ, RZ, R9 ;  /* 0x000000ffff075224 */ /* 0x000fe200078e0009 */
[----:B------:R-:W-:Y:S01]  /*14d60*/  PRMT R11, R6, 0x7610, R11 ;  /* 0x00007610060b7816 */ /* 0x000fe2000000000b */
[----:B------:R-:W-:-:S05]  /*14d70*/  @P5 IMAD.MOV.U32 R6, RZ, RZ, R8 ;  /* 0x000000ffff065224 */ /* 0x000fca00078e0008 */
[----:B------:R0:W-:Y:S01]  /*14d80*/  @P5 STG.E.U16 desc[UR36][R6.64+0x72], R237 ;  /* 0x000072ed06005986 */ /* 0x0001e2000c101524 */
[----:B------:R-:W-:-:S03]  /*14d90*/  ISETP.GT.AND P5, PT, R0, 0x41, P0 ;  /* 0x000000410000780c */ /* 0x000fc600007a4270 */
[----:B------:R-:W-:Y:S01]  /*14da0*/  @P2 STG.E.U16 desc[UR36][R4.64+0x70], R236 ;  /* 0x000070ec04002986 */ /* 0x000fe2000c101524 */
[----:B------:R-:W-:-:S03]  /*14db0*/  ISETP.GT.AND P2, PT, R0, 0x41, P1 ;  /* 0x000000410000780c */ /* 0x000fc60000f44270 */
[----:B------:R-:W-:Y:S01]  /*14dc0*/  @P4 STG.E.U16 desc[UR36][R4.64+0x72], R11 ;  /* 0x0000720b04004986 */ /* 0x000fe2000c101524 */
[----:B------:R-:W-:Y:S01]  /*14dd0*/  ISETP.GT.AND P4, PT, R0, 0x40, P0 ;  /* 0x000000400000780c */ /* 0x000fe20000784270 */
[----:B0-----:R-:W-:Y:S02]  /*14de0*/  @P3 IMAD.MOV.U32 R6, RZ, RZ, R8 ;  /* 0x000000ffff063224 */ /* 0x001fe400078e0008 */
[----:B------:R-:W-:-:S05]  /*14df0*/  @P3 IMAD.MOV.U32 R7, RZ, RZ, R9 ;  /* 0x000000ffff073224 */ /* 0x000fca00078e0009 */
[----:B------:R0:W-:Y:S01]  /*14e00*/  @P3 STG.E.U16 desc[UR36][R6.64+0x80], R10 ;  /* 0x0000800a06003986 */ /* 0x0001e2000c101524 */
[----:B------:R-:W-:Y:S02]  /*14e10*/  ISETP.GT.AND P3, PT, R0, 0x48, P1 ;  /* 0x000000480000780c */ /* 0x000fe40000f64270 */
[----:B0-----:R-:W-:Y:S02]  /*14e20*/  F2FP.BF16.F32.PACK_AB R10, RZ, R15 ;  /* 0x0000000fff0a723e */ /* 0x001fe400000010ff */
[----:B------:R-:W-:Y:S02]  /*14e30*/  F2FP.BF16.F32.PACK_AB R7, RZ, R14 ;  /* 0x0000000eff07723e */ /* 0x000fe400000010ff */
[----:B------:R-:W-:Y:S02]  /*14e40*/  F2FP.BF16.F32.PACK_AB R6, RZ, R13 ;  /* 0x0000000dff06723e */ /* 0x000fe400000010ff */
[----:B------:R-:W-:Y:S02]  /*14e50*/  PRMT R13, R10, 0x7610, R13 ;  /* 0x000076100a0d7816 */ /* 0x000fe4000000000d */
[----:B------:R-:W-:-:S02]  /*14e60*/  F2FP.BF16.F32.PACK_AB R10, RZ, R12 ;  /* 0x0000000cff0a723e */ /* 0x000fc400000010ff */
        /* <DEDUP_REMOVED lines=17> */
[----:B------:R-:W-:Y:S01]  /*14f80*/  PRMT R12, R7, 0x7610, R12 ;  /* 0x00007610070c7816 */ /* 0x000fe2000000000c */
[----:B------:R-:W-:Y:S01]  /*14f90*/  @P2 IMAD.MOV.U32 R7, RZ, RZ, R9 ;  /* 0x000000ffff072224 */ /* 0x000fe200078e0009 */
[----:B------:R-:W-:Y:S01]  /*14fa0*/  PRMT R11, R6, 0x7610, R11 ;  /* 0x00007610060b7816 */ /* 0x000fe2000000000b */
[----:B------:R-:W-:Y:S01]  /*14fb0*/  @P2 IMAD.MOV.U32 R6, RZ, RZ, R8 ;  /* 0x000000ffff062224 */ /* 0x000fe200078e0008 */
[----:B------:R-:W-:Y:S01]  /*14fc0*/  PRMT R13, R10, 0x7610, R13 ;  /* 0x000076100a0d7816 */ /* 0x000fe2000000000d */
[----:B------:R-:W2:Y:S01]  /*14fd0*/  LDL.LU R20, [R1+0x1fc] ;  /* 0x0001fc0001147983 */ /* 0x000ea20000300800 */
[----:B------:R-:W-:-:S03]  /*14fe0*/  F2FP.BF16.F32.PACK_AB R10, RZ, R17 ;  /* 0x00000011ff0a723e */ /* 0x000fc600000010ff */
        /* <DEDUP_REMOVED lines=18> */
[----:B------:R-:W3:Y:S01]  /*15110*/  LDL.LU R152, [R1+0x1f8] ;  /* 0x0001f80001987983 */ /* 0x000ee20000300800 */
[----:B------:R-:W-:-:S03]  /*15120*/  F2FP.BF16.F32.PACK_AB R10, RZ, R21 ;  /* 0x00000015ff0a723e */ /* 0x000fc600000010ff */
[----:B------:R0:W-:Y:S01]  /*15130*/  @P2 STG.E.U16 desc[UR36][R6.64+0xa2], R13 ;  /* 0x0000a20d06002986 */ /* 0x0001e2000c101524 */
[----:B------:R-:W-:-:S03]  /*15140*/  ISETP.GT.AND P2, PT, R0, 0x59, P1 ;  /* 0x000000590000780c */ /* 0x000fc60000f44270 */
[----:B------:R-:W-:Y:S04]  /*15150*/  @P4 STG.E.U16 desc[UR36][R4.64+0xa0], R12 ;  /* 0x0000a00c04004986 */ /* 0x000fe8000c101524 */
[----:B------:R-:W-:Y:S01]  /*15160*/  @P5 STG.E.U16 desc[UR36][R4.64+0xa2], R11 ;  /* 0x0000a20b04005986 */ /* 0x000fe2000c101524 */
[----:B0-----:R-:W-:-:S03]  /*15170*/  @P3 IMAD.MOV.U32 R6, RZ, RZ, R8 ;  /* 0x000000ffff063224 */ /* 0x001fc600078e0008 */
[----:B------:R-:W4:Y:S01]  /*15180*/  LDL.LU R23, [R1+0x1f4] ;  /* 0x0001f40001177983 */ /* 0x000f220000300800 */
[----:B------:R-:W-:Y:S01]  /*15190*/  @P3 IMAD.MOV.U32 R7, RZ, RZ, R9 ;  /* 0x000000ffff073224 */ /* 0x000fe200078e0009 */
[C---:B------:R-:W-:Y:S02]  /*151a0*/  ISETP.GT.AND P4, PT, R0.reuse, 0x58, P0 ;  /* 0x000000580000780c */ /* 0x040fe40000784270 */
[C---:B------:R-:W-:Y:S01]  /*151b0*/  ISETP.GT.AND P5, PT, R0.reuse, 0x59, P0 ;  /* 0x000000590000780c */ /* 0x040fe200007a4270 */
[----:B------:R-:W5:Y:S04]  /*151c0*/  LDL.LU R22, [R1+0x1f0] ;  /* 0x0001f00001167983 */ /* 0x000f680000300800 */
[----:B------:R0:W-:Y:S01]  /*151d0*/  @P3 STG.E.U16 desc[UR36][R6.64+0xb0], R10 ;  /* 0x0000b00a06003986 */ /* 0x0001e2000c101524 */
[----:B------:R-:W-:-:S03]  /*151e0*/  ISETP.GT.AND P3, PT, R0, 0x60, P1 ;  /* 0x000000600000780c */ /* 0x000fc60000f64270 */
[----:B------:R-:W2:Y:S01]  /*151f0*/  LDL.LU R21, [R1+0x1ec] ;  /* 0x0001ec0001157983 */ /* 0x000ea20000300800 */
        /* <DEDUP_REMOVED lines=403> */
[----:B------:R-:W-:Y:S01]  /*16b30*/  @P5 STG.E.U16 desc[UR36][R4.64+0x1c2], R11 ;  /* 0x0001c20b04005986 */ /* 0x000fe2000c101524 */
[----:B------:R-:W-:-:S03]  /*16b40*/  ISETP.GT.AND P5, PT, R0, 0xe9, P0 ;  /* 0x000000e90000780c */ /* 0x000fc600007a4270 */
[----:B------:R-:W-:Y:S01]  /*16b50*/  @P4 STG.E.U16 desc[UR36][R4.64+0x1c0], R12 ;  /* 0x0001c00c04004986 */ /* 0x000fe2000c101524 */
[----:B0-----:R-:W-:-:S03]  /*16b60*/  @P3 IMAD.MOV.U32 R6, RZ, RZ, R8 ;  /* 0x000000ffff063224 */ /* 0x001fc600078e0008 */
[----:B------:R-:W4:Y:S01]  /*16b70*/  LDL.LU R223, [R1+0xd4] ;  /* 0x0000d40001df7983 */ /* 0x000f220000300800 */
[----:B------:R-:W-:Y:S01]  /*16b80*/  @P3 IMAD.MOV.U32 R7, RZ, RZ, R9 ;  /* 0x000000ffff073224 */ /* 0x000fe200078e0009 */
[C---:B------:R-:W-:Y:S02]  /*16b90*/  ISETP.GT.AND P4, PT, R0.reuse, 0xe8, P0 ;  /* 0x000000e80000780c */ /* 0x040fe40000784270 */
        /* <DEDUP_REMOVED lines=14> */
[----:B------:R0:W-:Y:S04]  /*16c80*/  @P2 STG.E.U16 desc[UR36][R6.64+0x1d2], R13 ;  /* 0x0001d20d06002986 */ /* 0x0001e8000c101524 */
[----:B------:R-:W-:Y:S01]  /*16c90*/  @P5 STG.E.U16 desc[UR36][R4.64+0x1d2], R11 ;  /* 0x0001d20b04005986 */ /* 0x000fe2000c101524 */
[----:B------:R-:W-:-:S03]  /*16ca0*/  ISETP.GT.AND P5, PT, R0, 0xf1, P1 ;  /* 0x000000f10000780c */ /* 0x000fc60000fa4270 */
        /* <DEDUP_REMOVED lines=8> */
[----:B------:R-:W-:-:S02]  /*16d30*/  ISETP.GT.AND P3, PT, R0, 0xf1, P0 ;  /* 0x000000f10000780c */ /* 0x000fc40000764270 */
[----:B------:R-:W-:Y:S01]  /*16d40*/  ISETP.GT.AND P1, PT, R0, 0xf9, P1 ;  /* 0x000000f90000780c */ /* 0x000fe20000f24270 */
[----:B------:R-:W2:Y:S01]  /*16d50*/  LDL.LU R225, [R1+0xbc] ;  /* 0x0000bc0001e17983 */ /* 0x000ea20000300800 */
[----:B0-----:R-:W-:Y:S02]  /*16d60*/  F2FP.BF16.F32.PACK_AB R10, RZ, R232 ;  /* 0x000000e8ff0a723e */ /* 0x001fe400000010ff */
[----:B------:R-:W-:Y:S01]  /*16d70*/  F2FP.BF16.F32.PACK_AB R7, RZ, R231 ;  /* 0x000000e7ff07723e */ /* 0x000fe200000010ff */
[----:B------:R-:W3:Y:S01]  /*16d80*/  LDL.LU R232, [R1+0xb8] ;  /* 0x0000b80001e87983 */ /* 0x000ee20000300800 */
[----:B------:R-:W-:Y:S02]  /*16d90*/  F2FP.BF16.F32.PACK_AB R6, RZ, R230 ;  /* 0x000000e6ff06723e */ /* 0x000fe400000010ff */
[----:B------:R-:W-:Y:S01]  /*16da0*/  PRMT R13, R10, 0x7610, R13 ;  /* 0x000076100a0d7816 */ /* 0x000fe2000000000d */
[----:B------:R-:W4:Y:S01]  /*16db0*/  LDL.LU R231, [R1+0xb4] ;  /* 0x0000b40001e77983 */ /* 0x000f220000300800 */
[----:B------:R-:W-:Y:S01]  /*16dc0*/  PRMT R10, R7, 0x7610, R10 ;  /* 0x00007610070a7816 */ /* 0x000fe2000000000a */
[--C-:B------:R-:W-:Y:S01]  /*16dd0*/  @P5 IMAD.MOV.U32 R7, RZ, RZ, R9.reuse ;  /* 0x000000ffff075224 */ /* 0x100fe200078e0009 */
[----:B------:R-:W-:Y:S01]  /*16de0*/  PRMT R12, R6, 0x7610, R12 ;  /* 0x00007610060c7816 */ /* 0x000fe2000000000c */
[----:B------:R-:W-:Y:S01]  /*16df0*/  @P5 IMAD.MOV.U32 R6, RZ, RZ, R8 ;  /* 0x000000ffff065224 */ /* 0x000fe200078e0008 */
[----:B------:R-:W-:Y:S01]  /*16e00*/  F2FP.BF16.F32.PACK_AB R11, RZ, R229 ;  /* 0x000000e5ff0b723e */ /* 0x000fe200000010ff */
[----:B------:R-:W5:Y:S04]  /*16e10*/  LDL.LU R230, [R1+0xb0] ;  /* 0x0000b00001e67983 */ /* 0x000f680000300800 */
[----:B------:R0:W-:Y:S04]  /*16e20*/  @P5 STG.E.U16 desc[UR36][R6.64+0x1e2], R13 ;  /* 0x0001e20d06005986 */ /* 0x0001e8000c101524 */
[----:B------:R1:W-:Y:S04]  /*16e30*/  @P3 STG.E.U16 desc[UR36][R4.64+0x1e2], R12 ;  /* 0x0001e20c04003986 */ /* 0x0003e8000c101524 */
[----:B------:R-:W2:Y:S01]  /*16e40*/  LDL.LU R229, [R1+0xac] ;  /* 0x0000ac0001e57983 */ /* 0x000ea20000300800 */
[----:B0-----:R-:W-:Y:S01]  /*16e50*/  F2FP.BF16.F32.PACK_AB R6, RZ, R233 ;  /* 0x000000e9ff06723e */ /* 0x001fe200000010ff */
[----:B------:R-:W-:-:S02]  /*16e60*/  @P2 IMAD.MOV.U32 R7, RZ, RZ, R9 ;  /* 0x000000ffff072224 */ /* 0x000fc400078e0009 */
[----:B------:R0:W-:Y:S01]  /*16e70*/  @P4 STG.E.U16 desc[UR36][R4.64+0x1e0], R10 ;  /* 0x0001e00a04004986 */ /* 0x0001e2000c101524 */
[----:B-1----:R-:W-:Y:S01]  /*16e80*/  PRMT R12, R6, 0x7610, R12 ;  /* 0x00007610060c7816 */ /* 0x002fe2000000000c */
[----:B------:R-:W-:Y:S02]  /*16e90*/  @P2 IMAD.MOV.U32 R6, RZ, RZ, R8 ;  /* 0x000000ffff062224 */ /* 0x000fe400078e0008 */
[----:B------:R-:W3:Y:S04]  /*16ea0*/  LDL.LU R13, [R1+0xc] ;  /* 0x00000c00010d7983 */ /* 0x000ee80000300800 */
[----:B------:R1:W-:Y:S01]  /*16eb0*/  @P2 STG.E.U16 desc[UR36][R6.64+0x1f0], R11 ;  /* 0x0001f00b06002986 */ /* 0x0003e2000c101524 */
[----:B0-----:R-:W-:-:S03]  /*16ec0*/  F2FP.BF16.F32.PACK_AB R10, RZ, R234 ;  /* 0x000000eaff0a723e */ /* 0x001fc600000010ff */
[----:B------:R-:W4:Y:S01]  /*16ed0*/  LDL.LU R233, [R1+0xa8] ;  /* 0x0000a80001e97983 */ /* 0x000f220000300800 */
[C---:B------:R-:W-:Y:S01]  /*16ee0*/  ISETP.GT.AND P3, PT, R0.reuse, 0xf8, P0 ;  /* 0x000000f80000780c */ /* 0x040fe20000764270 */
[----:B-1----:R-:W-:Y:S02]  /*16ef0*/  @P1 IMAD.MOV.U32 R6, RZ, RZ, R8 ;  /* 0x000000ffff061224 */ /* 0x002fe400078e0008 */
[----:B------:R-:W5:Y:S01]  /*16f00*/  LDL.LU R11, [R1+0x4] ;  /* 0x00000400010b7983 */ /* 0x000f620000300800 */
[----:B------:R-:W-:Y:S01]  /*16f10*/  @P1 IMAD.MOV.U32 R7, RZ, RZ, R9 ;  /* 0x000000ffff071224 */ /* 0x000fe200078e0009 */
[----:B------:R-:W-:Y:S02]  /*16f20*/  ISETP.GT.AND P0, PT, R0, 0xf9, P0 ;  /* 0x000000f90000780c */ /* 0x000fe40000704270 */
[----:B------:R-:W2:Y:S04]  /*16f30*/  LDL.LU R234, [R1+0xa4] ;  /* 0x0000a40001ea7983 */ /* 0x000ea80000300800 */
[----:B------:R0:W-:Y:S04]  /*16f40*/  @P1 STG.E.U16 desc[UR36][R6.64+0x1f2], R12 ;  /* 0x0001f20c06001986 */ /* 0x0001e8000c101524 */
[----:B0-----:R-:W4:Y:S01]  /*16f50*/  LDL.LU R12, [R1+0x8] ;  /* 0x00000800010c7983 */ /* 0x001f220000300800 */
[----:B------:R-:W-:-:S02]  /*16f60*/  F2FP.BF16.F32.PACK_AB R6, RZ, R235 ;  /* 0x000000ebff06723e */ /* 0x000fc400000010ff */
[----:B------:R-:W-:Y:S01]  /*16f70*/  PRMT R7, R10, 0x7610, R7 ;  /* 0x000076100a077816 */ /* 0x000fe20000000007 */
[----:B------:R-:W2:Y:S01]  /*16f80*/  LDL.LU R235, [R1+0xa0] ;  /* 0x0000a00001eb7983 */ /* 0x000ea20000300800 */
[----:B------:R-:W-:-:S03]  /*16f90*/  ISETP.GT.AND P1, PT, R3, 0x80, PT ;  /* 0x000000800300780c */ /* 0x000fc60003f24270 */
[----:B------:R-:W2:Y:S01]  /*16fa0*/  LDL.LU R10, [R1] ;  /* 0x00000000010a7983 */ /* 0x000ea20000300800 */
[----:B------:R-:W-:Y:S01]  /*16fb0*/  USHF.L.U32 UR5, UR8, 0x8, URZ ;  /* 0x0000000808057899 */ /* 0x000fe2000800063f */
[C---:B------:R-:W-:Y:S01]  /*16fc0*/  ISETP.GT.AND P2, PT, R0.reuse, RZ, P1 ;  /* 0x000000ff0000720c */ /* 0x040fe20000f44270 */
[----:B------:R-:W-:Y:S01]  /*16fd0*/  USHF.L.U64.HI UR4, UR8, 0x8, UR9 ;  /* 0x0000000808047899 */ /* 0x000fe20008010209 */
[----:B------:R-:W-:Y:S01]  /*16fe0*/  ISETP.GT.AND P4, PT, R0, 0x1, P1 ;  /* 0x000000010000780c */ /* 0x000fe20000f84270 */
[----:B------:R0:W-:Y:S04]  /*16ff0*/  @P0 STG.E.U16 desc[UR36][R4.64+0x1f2], R6 ;  /* 0x0001f20604000986 */ /* 0x0001e8000c101524 */
[----:B------:R1:W-:Y:S01]  /*17000*/  @P3 STG.E.U16 desc[UR36][R4.64+0x1f0], R7 ;  /* 0x0001f00704003986 */ /* 0x0003e2000c101524 */
[----:B------:R-:W-:-:S04]  /*17010*/  ISETP.GT.AND P3, PT, R3, 0x88, PT ;  /* 0x000000880300780c */ /* 0x000fc80003f64270 */
[----:B------:R-:W-:Y:S02]  /*17020*/  ISETP.GT.AND P5, PT, R0, RZ, P3 ;  /* 0x000000ff0000720c */ /* 0x000fe40001fa4270 */
[----:B0-----:R-:W-:-:S04]  /*17030*/  IADD3 R6, P0, R8, UR5, RZ ;  /* 0x0000000508067c10 */ /* 0x001fc8000ff1e0ff */
[----:B-1----:R-:W-:Y:S01]  /*17040*/  IADD3.X R7, R9, UR4, RZ, P0, !PT ;  /* 0x0000000409077c10 */ /* 0x002fe200087fe4ff */
[-C--:B---3--:R-:W-:Y:S01]  /*17050*/  FMUL R13, R13, R2.reuse ;  /* 0x000000020d0d7220 */ /* 0x088fe20000400000 */
[----:B-----5:R-:W-:-:S05]  /*17060*/  FMUL R11, R11, R2 ;  /* 0x000000020b0b7220 */ /* 0x020fca0000400000 */
[----:B------:R-:W-:-:S04]  /*17070*/  F2FP.BF16.F32.PACK_AB R11, RZ, R11 ;  /* 0x0000000bff0b723e */ /* 0x000fc800000010ff */
[----:B------:R-:W-:Y:S01]  /*17080*/  PRMT R14, R11, 0x7610, R14 ;  /* 0x000076100b0e7816 */ /* 0x000fe2000000000e */
[----:B----4-:R-:W-:-:S05]  /*17090*/  FMUL R12, R12, R2 ;  /* 0x000000020c0c7220 */ /* 0x010fca0000400000 */
[----:B------:R-:W-:Y:S01]  /*170a0*/  F2FP.BF16.F32.PACK_AB R12, RZ, R12 ;  /* 0x0000000cff0c723e */ /* 0x000fe200000010ff */
[----:B--2---:R-:W-:-:S05]  /*170b0*/  FMUL R10, R10, R2 ;  /* 0x000000020a0a7220 */ /* 0x004fca0000400000 */
[----:B------:R-:W-:-:S05]  /*170c0*/  F2FP.BF16.F32.PACK_AB R10, RZ, R10 ;  /* 0x0000000aff0a723e */ /* 0x000fca00000010ff */
[----:B------:R0:W-:Y:S04]  /*170d0*/  @P2 STG.E.U16 desc[UR36][R6.64], R10 ;  /* 0x0000000a06002986 */ /* 0x0001e8000c101524 */
[----:B------:R1:W-:Y:S01]  /*170e0*/  @P4 STG.E.U16 desc[UR36][R6.64+0x2], R14 ;  /* 0x0000020e06004986 */ /* 0x0003e2000c101524 */
[----:B0-----:R-:W-:-:S03]  /*170f0*/  IADD3 R10, P0, R4, UR5, RZ ;  /* 0x00000005040a7c10 */ /* 0x001fc6000ff1e0ff */
[----:B-1----:R-:W2:Y:S01]  /*17100*/  LDL.LU R14, [R1+0x10] ;  /* 0x00001000010e7983 */ /* 0x002ea20000300800 */
[----:B------:R-:W-:Y:S02]  /*17110*/  IADD3.X R11, R5, UR4, RZ, P0, !PT ;  /* 0x00000004050b7c10 */ /* 0x000fe400087fe4ff */
[----:B------:R-:W-:-:S03]  /*17120*/  ISETP.GT.AND P0, PT, R0, 0x1, P3 ;  /* 0x000000010000780c */ /* 0x000fc60001f04270 */
[----:B------:R0:W-:Y:S02]  /*17130*/  @P5 STG.E.U16 desc[UR36][R10.64], R12 ;  /* 0x0000000c0a005986 */ /* 0x0001e4000c101524 */
[----:B0-----:R-:W-:Y:S02]  /*17140*/  IADD3 R10, P4, R4, UR5, RZ ;  /* 0x00000005040a7c10 */ /* 0x001fe4000ff9e0ff */
[----:B------:R-:W-:Y:S02]  /*17150*/  F2FP.BF16.F32.PACK_AB R12, RZ, R13 ;  /* 0x0000000dff0c723e */ /* 0x000fe400000010ff */
[----:B------:R-:W-:Y:S01]  /*17160*/  IADD3.X R11, R5, UR4, RZ, P4, !PT ;  /* 0x00000004050b7c10 */ /* 0x000fe2000a7fe4ff */
[----:B------:R-:W3:Y:S01]  /*17170*/  LDL.LU R13, [R1+0x14] ;  /* 0x00001400010d7983 */ /* 0x000ee20000300800 */
[----:B------:R-:W-:-:S05]  /*17180*/  PRMT R15, R12, 0x7610, R15 ;  /* 0x000076100c0f7816 */ /* 0x000fca000000000f */
[----:B------:R0:W-:Y:S01]  /*17190*/  @P0 STG.E.U16 desc[UR36][R10.64+0x2], R15 ;  /* 0x0000020f0a000986 */ /* 0x0001e2000c101524 */
[----:B--2---:R-:W-:-:S05]  /*171a0*/  FMUL R14, R14, R2 ;  /* 0x000000020e0e7220 */ /* 0x004fca0000400000 */
[----:B------:R-:W-:-:S04]  /*171b0*/  F2FP.BF16.F32.PACK_AB R12, RZ, R14 ;  /* 0x0000000eff0c723e */ /* 0x000fc800000010ff */
[----:B0-----:R-:W-:Y:S02]  /*171c0*/  PRMT R11, R12, 0x7610, R11 ;  /* 0x000076100c0b7816 */ /* 0x001fe4000000000b */
[----:B------:R-:W2:Y:S01]  /*171d0*/  LDL.LU R12, [R1+0x18] ;  /* 0x00001800010c7983 */ /* 0x000ea20000300800 */
[C---:B------:R-:W-:Y:S02]  /*171e0*/  ISETP.GT.AND P2, PT, R0.reuse, 0x8, P1 ;  /* 0x000000080000780c */ /* 0x040fe40000f44270 */
[----:B------:R-:W-:Y:S01]  /*171f0*/  ISETP.GT.AND P4, PT, R0, 0x9, P1 ;  /* 0x000000090000780c */ /* 0x000fe20000f84270 */
[----:B---3--:R-:W-:-:S05]  /*17200*/  FMUL R13, R13, R2 ;  /* 0x000000020d0d7220 */ /* 0x008fca0000400000 */
[----:B------:R-:W-:Y:S02]  /*17210*/  F2FP.BF16.F32.PACK_AB R10, RZ, R13 ;  /* 0x0000000dff0a723e */ /* 0x000fe400000010ff */
[----:B------:R-:W-:Y:S02]  /*17220*/  ISETP.GT.AND P0, PT, R0, 0x8, P3 ;  /* 0x000000080000780c */ /* 0x000fe40001f04270 */
[----:B------:R-:W-:Y:S01]  /*17230*/  PRMT R13, R10, 0x7610, R13 ;  /* 0x000076100a0d7816 */ /* 0x000fe2000000000d */
[----:B------:R0:W-:Y:S01]  /*17240*/  @P2 STG.E.U16 desc[UR36][R6.64+0x10], R11 ;  /* 0x0000100b06002986 */ /* 0x0001e2000c101524 */
[----:B------:R-:W-:-:S03]  /*17250*/  IADD3 R10, P2, R4, UR5, RZ ;  /* 0x00000005040a7c10 */ /* 0x000fc6000ff5e0ff */
[----:B------:R1:W-:Y:S01]  /*17260*/  @P4 STG.E.U16 desc[UR36][R6.64+0x12], R13 ;  /* 0x0000120d06004986 */ /* 0x0003e2000c101524 */
[----:B0-----:R-:W-:-:S03]  /*17270*/  IADD3.X R11, R5, UR4, RZ, P2, !PT ;  /* 0x00000004050b7c10 */ /* 0x001fc600097fe4ff */
[----:B-1----:R-:W3:Y:S01]  /*17280*/  LDL.LU R13, [R1+0x20] ;  /* 0x00002000010d7983 */ /* 0x002ee20000300800 */
[----:B--2---:R-:W-:-:S05]  /*17290*/  FMUL R12, R12, R2 ;  /* 0x000000020c0c7220 */ /* 0x004fca0000400000 */
[----:B------:R-:W-:-:S04]  /*172a0*/  F2FP.BF16.F32.PACK_AB R12, RZ, R12 ;  /* 0x0000000cff0c723e */ /* 0x000fc800000010ff */
[----:B------:R-:W-:Y:S02]  /*172b0*/  PRMT R14, R12, 0x7610, R14 ;  /* 0x000076100c0e7816 */ /* 0x000fe4000000000e */
[----:B------:R-:W2:Y:S04]  /*172c0*/  LDL.LU R12, [R1+0x1c] ;  /* 0x00001c00010c7983 */ /* 0x000ea80000300800 */
[----:B------:R0:W-:Y:S04]  /*172d0*/  @P0 STG.E.U16 desc[UR36][R10.64+0x10], R14 ;  /* 0x0000100e0a000986 */ /* 0x0001e8000c101524 */
[----:B0-----:R-:W4:Y:S01]  /*172e0*/  LDL.LU R14, [R1+0x24] ;  /* 0x00002400010e7983 */ /* 0x001f220000300800 */
[----:B------:R-:W-:-:S02]  /*172f0*/  ISETP.GT.AND P2, PT, R0, 0x9, P3 ;  /* 0x000000090000780c */ /* 0x000fc40001f44270 */
[----:B------:R-:W-:-:S04]  /*17300*/  IADD3 R10, P5, R4, UR5, RZ ;  /* 0x00000005040a7c10 */ /* 0x000fc8000ffbe0ff */
[----:B------:R-:W-:Y:S01]  /*17310*/  IADD3.X R11, R5, UR4, RZ, P5, !PT ;  /* 0x00000004050b7c10 */ /* 0x000fe2000affe4ff */
[----:B--2---:R-:W-:-:S05]  /*17320*/  FMUL R12, R12, R2 ;  /* 0x000000020c0c7220 */ /* 0x004fca0000400000 */
[----:B------:R-:W-:-:S04]  /*17330*/  F2FP.BF16.F32.PACK_AB R12, RZ, R12 ;  /* 0x0000000cff0c723e */ /* 0x000fc800000010ff */
[----:B------:R-:W-:Y:S01]  /*17340*/  PRMT R15, R12, 0x7610, R15 ;  /* 0x000076100c0f7816 */ /* 0x000fe2000000000f */
[----:B----4-:R-:W-:-:S04]  /*17350*/  FMUL R14, R14, R2 ;  /* 0x000000020e0e7220 */ /* 0x010fc80000400000 */
[----:B------:R0:W-:Y:S01]  /*17360*/  @P2 STG.E.U16 desc[UR36][R10.64+0x12], R15 ;  /* 0x0000120f0a002986 */ /* 0x0001e2000c101524 */
[----:B------:R-:W-:-:S03]  /*17370*/  F2FP.BF16.F32.PACK_AB R12, RZ, R14 ;  /* 0x0000000eff0c723e */ /* 0x000fc600000010ff */
[----:B------:R-:W2:Y:S04]  /*17380*/  LDL.LU R14, [R1+0x2c] ;  /* 0x00002c00010e7983 */ /* 0x000ea80000300800 */
[----:B0-----:R-:W4:Y:S04]  /*17390*/  LDL.LU R11, [R1+0x28] ;  /* 0x00002800010b7983 */ /* 0x001f280000300800 */
[----:B------:R-:W5:Y:S01]  /*173a0*/  LDL.LU R10, [R1+0x30] ;  /* 0x00003000010a7983 */ /* 0x000f620000300800 */
[C---:B------:R-:W-:Y:S02]  /*173b0*/  ISETP.GT.AND P0, PT, R0.reuse, 0x10, P1 ;  /* 0x000000100000780c */ /* 0x040fe40000f04270 */
[----:B------:R-:W-:Y:S01]  /*173c0*/  ISETP.GT.AND P4, PT, R0, 0x11, P1 ;  /* 0x000000110000780c */ /* 0x000fe20000f84270 */
[----:B---3--:R-:W-:-:S05]  /*173d0*/  FMUL R13, R13, R2 ;  /* 0x000000020d0d7220 */ /* 0x008fca0000400000 */
[----:B------:R-:W-:-:S05]  /*173e0*/  F2FP.BF16.F32.PACK_AB R13, RZ, R13 ;  /* 0x0000000dff0d723e */ /* 0x000fca00000010ff */
[----:B------:R-:W-:Y:S01]  /*173f0*/  @P0 STG.E.U16 desc[UR36][R6.64+0x20], R13 ;  /* 0x0000200d06000986 */ /* 0x000fe2000c101524 */
[----:B------:R-:W-:-:S03]  /*17400*/  ISETP.GT.AND P0, PT, R0, 0x10, P3 ;  /* 0x000000100000780c */ /* 0x000fc60001f04270 */
[----:B------:R0:W-:Y:S01]  /*17410*/  @P4 STG.E.U16 desc[UR36][R6.64+0x22], R12 ;  /* 0x0000220c06004986 */ /* 0x0001e2000c101524 */
[----:B------:R-:W-:Y:S02]  /*17420*/  ISETP.GT.AND P4, PT, R0, 0x11, P3 ;  /* 0x000000110000780c */ /* 0x000fe40001f84270 */
[----:B0-----:R-:W-:-:S04]  /*17430*/  IADD3 R12, P2, R4, UR5, RZ ;  /* 0x00000005040c7c10 */ /* 0x001fc8000ff5e0ff */
[----:B------:R-:W-:Y:S01]  /*17440*/  IADD3.X R13, R5, UR4, RZ, P2, !PT ;  /* 0x00000004050d7c10 */ /* 0x000fe200097fe4ff */
[-C--:B--2---:R-:W-:Y:S01]  /*17450*/  FMUL R14, R14, R2.reuse ;  /* 0x000000020e0e7220 */ /* 0x084fe20000400000 */
[-C--:B----4-:R-:W-:Y:S01]  /*17460*/  FMUL R11, R11, R2.reuse ;  /* 0x000000020b0b7220 */ /* 0x090fe20000400000 */
[----:B-----5:R-:W-:-:S04]  /*17470*/  FMUL R15, R10, R2 ;  /* 0x000000020a0f7220 */ /* 0x020fc80000400000 */
[----:B------:R-:W-:Y:S02]  /*17480*/  F2FP.BF16.F32.PACK_AB R11, RZ, R11 ;  /* 0x0000000bff0b723e */ /* 0x000fe400000010ff */
[----:B------:R-:W-:Y:S02]  /*17490*/  IADD3 R10, P5, R4, UR5, RZ ;  /* 0x00000005040a7c10 */ /* 0x000fe4000ffbe0ff */
[----:B------:R-:W-:Y:S02]  /*174a0*/  PRMT R17, R11, 0x7610, R17 ;  /* 0x000076100b117816 */ /* 0x000fe40000000011 */
[----:B------:R-:W-:Y:S02]  /*174b0*/  F2FP.BF16.F32.PACK_AB R14, RZ, R14 ;  /* 0x0000000eff0e723e */ /* 0x000fe400000010ff */
[----:B------:R-:W-:Y:S01]  /*174c0*/  IADD3.X R11, R5, UR4, RZ, P5, !PT ;  /* 0x00000004050b7c10 */ /* 0x000fe2000affe4ff */
[----:B------:R0:W-:Y:S04]  /*174d0*/  @P0 STG.E.U16 desc[UR36][R12.64+0x20], R17 ;  /* 0x000020110c000986 */ /* 0x0001e8000c101524 */
[----:B------:R1:W-:Y:S04]  /*174e0*/  @P4 STG.E.U16 desc[UR36][R10.64+0x22], R14 ;  /* 0x0000220e0a004986 */ /* 0x0003e8000c101524 */
[----:B0-----:R-:W2:Y:S04]  /*174f0*/  LDL.LU R13, [R1+0x3c] ;  /* 0x00003c00010d7983 */ /* 0x001ea80000300800 */
[----:B-1----:R-:W3:Y:S01]  /*17500*/  LDL.LU R11, [R1+0x34] ;  /* 0x00003400010b7983 */ /* 0x002ee20000300800 */
[----:B------:R-:W-:-:S02]  /*17510*/  F2FP.BF16.F32.PACK_AB R12, RZ, R15 ;  /* 0x0000000fff0c723e */ /* 0x000fc400000010ff */
[C---:B------:R-:W-:Y:S02]  /*17520*/  ISETP.GT.AND P2, PT, R0.reuse, 0x18, P1 ;  /* 0x000000180000780c */ /* 0x040fe40000f44270 */
[----:B------:R-:W-:Y:S02]  /*17530*/  ISETP.GT.AND P4, PT, R0, 0x19, P1 ;  /* 0x000000190000780c */ /* 0x000fe40000f84270 */
[----:B------:R-:W-:Y:S02]  /*17540*/  PRMT R10, R12, 0x7610, R10 ;  /* 0x000076100c0a7816 */ /* 0x000fe4000000000a */
[----:B------:R-:W4:Y:S07]  /*17550*/  LDL.LU R12, [R1+0x38] ;  /* 0x00003800010c7983 */ /* 0x000f2e0000300800 */
[----:B------:R-:W-:Y:S01]  /*17560*/  @P2 STG.E.U16 desc[UR36][R6.64+0x30], R10 ;  /* 0x0000300a06002986 */ /* 0x000fe2000c101524 */
[----:B---3--:R-:W-:-:S05]  /*17570*/  FMUL R11, R11, R2 ;  /* 0x000000020b0b7220 */ /* 0x008fca0000400000 */
[----:B------:R-:W-:-:S04]  /*17580*/  F2FP.BF16.F32.PACK_AB R11, RZ, R11 ;  /* 0x0000000bff0b723e */ /* 0x000fc800000010ff */
[----:B------:R-:W-:-:S05]  /*17590*/  PRMT R14, R11, 0x7610, R14 ;  /* 0x000076100b0e7816 */ /* 0x000fca000000000e */
[----:B------:R0:W-:Y:S04]  /*175a0*/  @P4 STG.E.U16 desc[UR36][R6.64+0x32], R14 ;  /* 0x0000320e06004986 */ /* 0x0001e8000c101524 */
[----:B0-----:R-:W3:Y:S01]  /*175b0*/  LDL.LU R14, [R1+0x40] ;  /* 0x00004000010e7983 */ /* 0x001ee20000300800 */
[----:B------:R-:W-:Y:S01]  /*175c0*/  ISETP.GT.AND P5, PT, R0, 0x18, P3 ;  /* 0x000000180000780c */ /* 0x000fe20001fa4270 */
[-C--:B----4-:R-:W-:Y:S01]  /*175d0*/  FMUL R12, R12, R2.reuse ;  /* 0x000000020c0c7220 */ /* 0x090fe20000400000 */
[----:B------:R-:W-:Y:S01]  /*175e0*/  IADD3 R10, P0, R4, UR5, RZ ;  /* 0x00000005040a7c10 */ /* 0x000fe2000ff1e0ff */
[----:B--2---:R-:W-:-:S03]  /*175f0*/  FMUL R13, R13, R2 ;  /* 0x000000020d0d7220 */ /* 0x004fc60000400000 */
[----:B------:R-:W-:Y:S02]  /*17600*/  F2FP.BF16.F32.PACK_AB R12, RZ, R12 ;  /* 0x0000000cff0c723e */ /* 0x000fe400000010ff */
[----:B------:R-:W-:Y:S02]  /*17610*/  IADD3.X R11, R5, UR4, RZ, P0, !PT ;  /* 0x00000004050b7c10 */ /* 0x000fe400087fe4ff */
[----:B------:R-:W-:-:S03]  /*17620*/  ISETP.GT.AND P0, PT, R0, 0x19, P3 ;  /* 0x000000190000780c */ /* 0x000fc60001f04270 */
[----:B------:R0:W-:Y:S02]  /*17630*/  @P5 STG.E.U16 desc[UR36][R10.64+0x30], R12 ;  /* 0x0000300c0a005986 */ /* 0x0001e4000c101524 */
[----:B0-----:R-:W-:Y:S02]  /*17640*/  IADD3 R10, P4, R4, UR5, RZ ;  /* 0x00000005040a7c10 */ /* 0x001fe4000ff9e0ff */
[----:B------:R-:W-:Y:S02]  /*17650*/  F2FP.BF16.F32.PACK_AB R12, RZ, R13 ;  /* 0x0000000dff0c723e */ /* 0x000fe400000010ff */
[----:B------:R-:W-:Y:S01]  /*17660*/  IADD3.X R11, R5, UR4, RZ, P4, !PT ;  /* 0x00000004050b7c10 */ /* 0x000fe2000a7fe4ff */
[----:B------:R-:W2:Y:S01]  /*17670*/  LDL.LU R13, [R1+0x44] ;  /* 0x00004400010d7983 */ /* 0x000ea20000300800 */
[----:B------:R-:W-:-:S05]  /*17680*/  PRMT R15, R12, 0x7610, R15 ;  /* 0x000076100c0f7816 */ /* 0x000fca000000000f */
[----:B------:R0:W-:Y:S01]  /*17690*/  @P0 STG.E.U16 desc[UR36][R10.64+0x32], R15 ;  /* 0x0000320f0a000986 */ /* 0x0001e2000c101524 */
[----:B---3--:R-:W-:-:S05]  /*176a0*/  FMUL R14, R14, R2 ;  /* 0x000000020e0e7220 */ /* 0x008fca0000400000 */
[----:B------:R-:W-:-:S04]  /*176b0*/  F2FP.BF16.F32.PACK_AB R12, RZ, R14 ;  /* 0x0000000eff0c723e */ /* 0x000fc800000010ff */
[----:B0-----:R-:W-:Y:S02]  /*176c0*/  PRMT R11, R12, 0x7610, R11 ;  /* 0x000076100c0b7816 */ /* 0x001fe4000000000b */
[----:B------:R-:W3:Y:S01]  /*176d0*/  LDL.LU R12, [R1+0x48] ;  /* 0x00004800010c7983 */ /* 0x000ee20000300800 */
[C---:B------:R-:W-:Y:S02]  /*176e0*/  ISETP.GT.AND P2, PT, R0.reuse, 0x20, P1 ;  /* 0x000000200000780c */ /* 0x040fe40000f44270 */
[C---:B------:R-:W-:Y:S02]  /*176f0*/  ISETP.GT.AND P4, PT, R0.reuse, 0x21, P1 ;  /* 0x000000210000780c */ /* 0x040fe40000f84270 */
[----:B------:R-:W-:Y:S01]  /*17700*/  ISETP.GT.AND P0, PT, R0, 0x20, P3 ;  /* 0x000000200000780c */ /* 0x000fe20001f04270 */
[----:B--2---:R-:W-:-:S05]  /*17710*/  FMUL R13, R13, R2 ;  /* 0x000000020d0d7220 */ /* 0x004fca0000400000 */
[----:B------:R-:W-:-:S04]  /*17720*/  F2FP.BF16.F32.PACK_AB R10, RZ, R13 ;  /* 0x0000000dff0a723e */ /* 0x000fc800000010ff */
[----:B------:R-:W-:Y:S01]  /*17730*/  PRMT R13, R10, 0x7610, R13 ;  /* 0x000076100a0d7816 */ /* 0x000fe2000000000d */
[----:B------:R0:W-:Y:S01]  /*17740*/  @P2 STG.E.U16 desc[UR36][R6.64+0x40], R11 ;  /* 0x0000400b06002986 */ /* 0x0001e2000c101524 */
[----:B------:R-:W-:-:S03]  /*17750*/  IADD3 R10, P2, R4, UR5, RZ ;  /* 0x00000005040a7c10 */ /* 0x000fc6000ff5e0ff */
[----:B------:R1:W-:Y:S01]  /*17760*/  @P4 STG.E.U16 desc[UR36][R6.64+0x42], R13 ;  /* 0x0000420d06004986 */ /* 0x0003e2000c101524 */
[----:B0-----:R-:W-:-:S03]  /*17770*/  IADD3.X R11, R5, UR4, RZ, P2, !PT ;  /* 0x00000004050b7c10 */ /* 0x001fc600097fe4ff */
[----:B-1----:R-:W2:Y:S01]  /*17780*/  LDL.LU R13, [R1+0x50] ;  /* 0x00005000010d7983 */ /* 0x002ea20000300800 */
[----:B---3--:R-:W-:-:S05]  /*17790*/  FMUL R12, R12, R2 ;  /* 0x000000020c0c7220 */ /* 0x008fca0000400000 */
[----:B------:R-:W-:-:S04]  /*177a0*/  F2FP.BF16.F32.PACK_AB R12, RZ, R12 ;  /* 0x0000000cff0c723e */ /* 0x000fc800000010ff */
[----:B------:R-:W-:Y:S02]  /*177b0*/  PRMT R14, R12, 0x7610, R14 ;  /* 0x000076100c0e7816 */ /* 0x000fe4000000000e */
[----:B------:R-:W3:Y:S04]  /*177c0*/  LDL.LU R12, [R1+0x4c] ;  /* 0x00004c00010c7983 */ /* 0x000ee80000300800 */
[----:B------:R0:W-:Y:S04]  /*177d0*/  @P0 STG.E.U16 desc[UR36][R10.64+0x40], R14 ;  /* 0x0000400e0a000986 */ /* 0x0001e8000c101524 */
[----:B0-----:R-:W4:Y:S01]  /*177e0*/  LDL.LU R14, [R1+0x54] ;  /* 0x00005400010e7983 */ /* 0x001f220000300800 */
[----:B------:R-:W-:-:S02]  /*177f0*/  ISETP.GT.AND P2, PT, R0, 0x21, P3 ;  /* 0x000000210000780c */ /* 0x000fc40001f44270 */
[----:B------:R-:W-:-:S04]  /*17800*/  IADD3 R10, P5, R4, UR5, RZ ;  /* 0x00000005040a7c10 */ /* 0x000fc8000ffbe0ff */
[----:B------:R-:W-:Y:S01]  /*17810*/  IADD3.X R11, R5, UR4, RZ, P5, !PT ;  /* 0x00000004050b7c10 */ /* 0x000fe2000affe4ff */
[----:B---3--:R-:W-:-:S05]  /*17820*/  FMUL R12, R12, R2 ;  /* 0x000000020c0c7220 */ /* 0x008fca0000400000 */
[----:B------:R-:W-:-:S04]  /*17830*/  F2FP.BF16.F32.PACK_AB R12, RZ, R12 ;  /* 0x0000000cff0c723e */ /* 0x000fc800000010ff */
[----:B------:R-:W-:Y:S01]  /*17840*/  PRMT R15, R12, 0x7610, R15 ;  /* 0x000076100c0f7816 */ /* 0x000fe2000000000f */
[----:B----4-:R-:W-:-:S04]  /*17850*/  FMUL R14, R14, R2 ;  /* 0x000000020e0e7220 */ /* 0x010fc80000400000 */
[----:B------:R0:W-:Y:S01]  /*17860*/  @P2 STG.E.U16 desc[UR36][R10.64+0x42], R15 ;  /* 0x0000420f0a002986 */ /* 0x0001e2000c101524 */
[----:B------:R-:W-:-:S03]  /*17870*/  F2FP.BF16.F32.PACK_AB R12, RZ, R14 ;  /* 0x0000000eff0c723e */ /* 0x000fc600000010ff */
[----:B------:R-:W3:Y:S04]  /*17880*/  LDL.LU R14, [R1+0x5c] ;  /* 0x00005c00010e7983 */ /* 0x000ee80000300800 */
[----:B0-----:R-:W4:Y:S04]  /*17890*/  LDL.LU R11, [R1+0x58] ;  /* 0x00005800010b7983 */ /* 0x001f280000300800 */
[----:B------:R-:W5:Y:S01]  /*178a0*/  LDL.LU R10, [R1+0x60] ;  /* 0x00006000010a7983 */ /* 0x000f620000300800 */
[C---:B------:R-:W-:Y:S02]  /*178b0*/  ISETP.GT.AND P0, PT, R0.reuse, 0x28, P1 ;  /* 0x000000280000780c */ /* 0x040fe40000f04270 */
[----:B------:R-:W-:Y:S01]  /*178c0*/  ISETP.GT.AND P4, PT, R0, 0x29, P1 ;  /* 0x000000290000780c */ /* 0x000fe20000f84270 */
[----:B--2---:R-:W-:-:S05]  /*178d0*/  FMUL R13, R13, R2 ;  /* 0x000000020d0d7220 */ /* 0x004fca0000400000 */
[----:B------:R-:W-:-:S05]  /*178e0*/  F2FP.BF16.F32.PACK_AB R13, RZ, R13 ;  /* 0x0000000dff0d723e */ /* 0x000fca00000010ff */
[----:B------:R-:W-:Y:S01]  /*178f0*/  @P0 STG.E.U16 desc[UR36][R6.64+0x50], R13 ;  /* 0x0000500d06000986 */ /* 0x000fe2000c101524 */
[----:B------:R-:W-:-:S03]  /*17900*/  ISETP.GT.AND P0, PT, R0, 0x28, P3 ;  /* 0x000000280000780c */ /* 0x000fc60001f04270 */
[----:B------:R0:W-:Y:S01]  /*17910*/  @P4 STG.E.U16 desc[UR36][R6.64+0x52], R12 ;  /* 0x0000520c06004986 */ /* 0x0001e2000c101524 */
[----:B------:R-:W-:Y:S02]  /*17920*/  ISETP.GT.AND P4, PT, R0, 0x29, P3 ;  /* 0x000000290000780c */ /* 0x000fe40001f84270 */
[----:B0-----:R-:W-:-:S04]  /*17930*/  IADD3 R12, P2, R4, UR5, RZ ;  /* 0x00000005040c7c10 */ /* 0x001fc8000ff5e0ff */
[----:B------:R-:W-:Y:S01]  /*17940*/  IADD3.X R13, R5, UR4, RZ, P2, !PT ;  /* 0x00000004050d7c10 */ /* 0x000fe200097fe4ff */
[-C--:B---3--:R-:W-:Y:S01]  /*17950*/  FMUL R14, R14, R2.reuse ;  /* 0x000000020e0e7220 */ /* 0x088fe20000400000 */
        /* <DEDUP_REMOVED lines=11> */
[----:B------:R-:W-:-:S04]  /*17a10*/  F2FP.BF16.F32.PACK_AB R12, RZ, R15 ;  /* 0x0000000fff0c723e */ /* 0x000fc800000010ff */
[----:B------:R-:W-:Y:S02]  /*17a20*/  PRMT R10, R12, 0x7610, R10 ;  /* 0x000076100c0a7816 */ /* 0x000fe4000000000a */
[----:B------:R-:W4:Y:S01]  /*17a30*/  LDL.LU R12, [R1+0x68] ;  /* 0x00006800010c7983 */ /* 0x000f220000300800 */
[C---:B------:R-:W-:Y:S02]  /*17a40*/  ISETP.GT.AND P2, PT, R0.reuse, 0x30, P1 ;  /* 0x000000300000780c */ /* 0x040fe40000f44270 */
[C---:B------:R-:W-:Y:S02]  /*17a50*/  ISETP.GT.AND P4, PT, R0.reuse, 0x31, P1 ;  /* 0x000000310000780c */ /* 0x040fe40000f84270 */
[----:B------:R-:W-:-:S09]  /*17a60*/  ISETP.GT.AND P5, PT, R0, 0x30, P3 ;  /* 0x000000300000780c */ /* 0x000fd20001fa4270 */
[----:B------:R0:W-:Y:S02]  /*17a70*/  @P2 STG.E.U16 desc[UR36][R6.64+0x60], R10 ;  /* 0x0000600a06002986 */ /* 0x0001e4000c101524 */
[----:B0-----:R-:W-:Y:S01]  /*17a80*/  IADD3 R10, P0, R4, UR5, RZ ;  /* 0x00000005040a7c10 */ /* 0x001fe2000ff1e0ff */
[----:B---3--:R-:W-:-:S05]  /*17a90*/  FMUL R11, R11, R2 ;  /* 0x000000020b0b7220 */ /* 0x008fca0000400000 */
[----:B------:R-:W-:-:S04]  /*17aa0*/  F2FP.BF16.F32.PACK_AB R11, RZ, R11 ;  /* 0x0000000bff0b723e */ /* 0x000fc800000010ff */
[----:B------:R-:W-:Y:S01]  /*17ab0*/  PRMT R14, R11, 0x7610, R14 ;  /* 0x000076100b0e7816 */ /* 0x000fe2000000000e */
[----:B----4-:R-:W-:-:S04]  /*17ac0*/  FMUL R12, R12, R2 ;  /* 0x000000020c0c7220 */ /* 0x010fc80000400000 */
[----:B------:R0:W-:Y:S01]  /*17ad0*/  @P4 STG.E.U16 desc[UR36][R6.64+0x62], R14 ;  /* 0x0000620e06004986 */ /* 0x0001e2000c101524 */
[----:B------:R-:W-:Y:S01]  /*17ae0*/  F2FP.BF16.F32.PACK_AB R12, RZ, R12 ;  /* 0x0000000cff0c723e */ /* 0x000fe200000010ff */
[----:B--2---:R-:W-:Y:S01]  /*17af0*/  FMUL R13, R13, R2 ;  /* 0x000000020d0d7220 */ /* 0x004fe20000400000 */
[----:B------:R-:W-:Y:S01]  /*17b00*/  IADD3.X R11, R5, UR4, RZ, P0, !PT ;  /* 0x00000004050b7c10 */ /* 0x000fe200087fe4ff */
[----:B0-----:R-:W2:Y:S04]  /*17b10*/  LDL.LU R14, [R1+0x70] ;  /* 0x00007000010e7983 */ /* 0x001ea80000300800 */
[----:B------:R0:W-:Y:S02]  /*17b20*/  @P5 STG.E.U16 desc[UR36][R10.64+0x60], R12 ;  /* 0x0000600c0a005986 */ /* 0x0001e4000c101524 */
[----:B0-----:R-:W-:-:S02]  /*17b30*/  F2FP.BF16.F32.PACK_AB R12, RZ, R13 ;  /* 0x0000000dff0c723e */ /* 0x001fc400000010ff */
[----:B------:R-:W3:Y:S01]  /*17b40*/  LDL.LU R13, [R1+0x74] ;  /* 0x00007400010d7983 */ /* 0x000ee20000300800 */
[----:B------:R-:W-:Y:S02]  /*17b50*/  ISETP.GT.AND P0, PT, R0, 0x31, P3 ;  /* 0x000000310000780c */ /* 0x000fe40001f04270 */
[----:B------:R-:W-:Y:S02]  /*17b60*/  IADD3 R10, P4, R4, UR5, RZ ;  /* 0x00000005040a7c10 */ /* 0x000fe4000ff9e0ff */
[----:B------:R-:W-:Y:S02]  /*17b70*/  PRMT R15, R12, 0x7610, R15 ;  /* 0x000076100c0f7816 */ /* 0x000fe4000000000f */
[----:B------:R-:W-:Y:S02]  /*17b80*/  IADD3.X R11, R5, UR4, RZ, P4, !PT ;  /* 0x00000004050b7c10 */ /* 0x000fe4000a7fe4ff */
[----:B------:R-:W-:-:S05]  /*17b90*/  ISETP.GT.AND P2, PT, R0, 0x38, P1 ;  /* 0x000000380000780c */ /* 0x000fca0000f44270 */
[----:B------:R0:W-:Y:S01]  /*17ba0*/  @P0 STG.E.U16 desc[UR36][R10.64+0x62], R15 ;  /* 0x0000620f0a000986 */ /* 0x0001e2000c101524 */
[----:B------:R-:W-:-:S03]  /*17bb0*/  ISETP.GT.AND P4, PT, R0, 0x39, P1 ;  /* 0x000000390000780c */ /* 0x000fc60000f84270 */
[----:B0-----:R-:W4:Y:S01]  /*17bc0*/  LDL.LU R15, [R1+0x90] ;  /* 0x00009000010f7983 */ /* 0x001f220000300800 */
[----:B--2---:R-:W-:-:S05]  /*17bd0*/  FMUL R14, R14, R2 ;  /* 0x000000020e0e7220 */ /* 0x004fca0000400000 */
[----:B------:R-:W-:-:S04]  /*17be0*/  F2FP.BF16.F32.PACK_AB R12, RZ, R14 ;  /* 0x0000000eff0c723e */ /* 0x000fc800000010ff */
[----:B------:R-:W-:Y:S02]  /*17bf0*/  PRMT R11, R12, 0x7610, R11 ;  /* 0x000076100c0b7816 */ /* 0x000fe4000000000b */
[----:B------:R-:W2:Y:S01]  /*17c00*/  LDL.LU R12, [R1+0x78] ;  /* 0x00007800010c7983 */ /* 0x000ea20000300800 */
[----:B---3--:R-:W-:-:S05]  /*17c10*/  FMUL R13, R13, R2 ;  /* 0x000000020d0d7220 */ /* 0x008fca0000400000 */
[----:B------:R-:W-:-:S04]  /*17c20*/  F2FP.BF16.F32.PACK_AB R10, RZ, R13 ;  /* 0x0000000dff0a723e */ /* 0x000fc800000010ff */
[----:B------:R-:W-:Y:S01]  /*17c30*/  PRMT R13, R10, 0x7610, R13 ;  /* 0x000076100a0d7816 */ /* 0x000fe2000000000d */
[----:B------:R-:W-:Y:S04]  /*17c40*/  @P2 STG.E.U16 desc[UR36][R6.64+0x70], R11 ;  /* 0x0000700b06002986 */ /* 0x000fe8000c101524 */
[----:B------:R0:W-:Y:S04]  /*17c50*/  @P4 STG.E.U16 desc[UR36][R6.64+0x72], R13 ;  /* 0x0000720d06004986 */ /* 0x0001e8000c101524 */
[----:B0-----:R-:W3:Y:S01]  /*17c60*/  LDL.LU R13, [R1+0x7c] ;  /* 0x00007c00010d7983 */ /* 0x001ee20000300800 */
[----:B------:R-:W-:-:S02]  /*17c70*/  ISETP.GT.AND P0, PT, R0, 0x38, P3 ;  /* 0x000000380000780c */ /* 0x000fc40001f04270 */
[----:B------:R-:W-:-:S04]  /*17c80*/  IADD3 R10, P2, R4, UR5, RZ ;  /* 0x00000005040a7c10 */ /* 0x000fc8000ff5e0ff */
[----:B------:R-:W-:Y:S02]  /*17c90*/  IADD3.X R11, R5, UR4, RZ, P2, !PT ;  /* 0x00000004050b7c10 */ /* 0x000fe400097fe4ff */
[----:B------:R-:W-:Y:S01]  /*17ca0*/  ISETP.GT.AND P2, PT, R0, 0x39, P3 ;  /* 0x000000390000780c */ /* 0x000fe20001f44270 */
[----:B--2---:R-:W-:-:S05]  /*17cb0*/  FMUL R12, R12, R2 ;  /* 0x000000020c0c7220 */ /* 0x004fca0000400000 */
[----:B------:R-:W-:-:S04]  /*17cc0*/  F2FP.BF16.F32.PACK_AB R12, RZ, R12 ;  /* 0x0000000cff0c723e */ /* 0x000fc800000010ff */
[----:B------:R-:W-:Y:S02]  /*17cd0*/  PRMT R14, R12, 0x7610, R14 ;  /* 0x000076100c0e7816 */ /* 0x000fe4000000000e */
[----:B------:R-:W2:Y:S04]  /*17ce0*/  LDL.LU R12, [R1+0x80] ;  /* 0x00008000010c7983 */ /* 0x000ea80000300800 */
[----:B------:R0:W-:Y:S04]  /*17cf0*/  @P0 STG.E.U16 desc[UR36][R10.64+0x70], R14 ;  /* 0x0000700e0a000986 */ /* 0x0001e8000c101524 */
[----:B0-----:R-:W5:Y:S01]  /*17d00*/  LDL.LU R14, [R1+0x84] ;  /* 0x00008400010e7983 */ /* 0x001f620000300800 */
[----:B------:R-:W-:Y:S01]  /*17d10*/  IADD3 R10, P5, R4, UR5, RZ ;  /* 0x00000005040a7c10 */ /* 0x000fe2000ffbe0ff */
[----:B---3--:R-:W-:-:S03]  /*17d20*/  FMUL R13, R13, R2 ;  /* 0x000000020d0d7220 */ /* 0x008fc60000400000 */
[----:B------:R-:W-:Y:S02]  /*17d30*/  IADD3.X R11, R5, UR4, RZ, P5, !PT ;  /* 0x00000004050b7c10 */ /* 0x000fe4000affe4ff */
[----:B------:R-:W-:-:S05]  /*17d40*/  F2FP.BF16.F32.PACK_AB R13, RZ, R13 ;  /* 0x0000000dff0d723e */ /* 0x000fca00000010ff */
[----:B------:R0:W-:Y:S04]  /*17d50*/  @P2 STG.E.U16 desc[UR36][R10.64+0x72], R13 ;  /* 0x0000720d0a002986 */ /* 0x0001e8000c101524 */
[----:B0-----:R-:W3:Y:S04]  /*17d60*/  LDL.LU R11, [R1+0x88] ;  /* 0x00008800010b7983 */ /* 0x001ee80000300800 */
[----:B------:R-:W4:Y:S01]  /*17d70*/  LDL.LU R13, [R1+0x8c] ;  /* 0x00008c00010d7983 */ /* 0x000f220000300800 */
[C---:B------:R-:W-:Y:S02]  /*17d80*/  ISETP.GT.AND P0, PT, R0.reuse, 0x40, P1 ;  /* 0x000000400000780c */ /* 0x040fe40000f04270 */
[----:B------:R-:W-:Y:S01]  /*17d90*/  ISETP.GT.AND P4, PT, R0, 0x41, P1 ;  /* 0x000000410000780c */ /* 0x000fe20000f84270 */
[----:B--2---:R-:W-:-:S05]  /*17da0*/  FMUL R12, R12, R2 ;  /* 0x000000020c0c7220 */ /* 0x004fca0000400000 */
[----:B------:R-:W-:Y:S01]  /*17db0*/  F2FP.BF16.F32.PACK_AB R12, RZ, R12 ;  /* 0x0000000cff0c723e */ /* 0x000fe200000010ff */
[----:B-----5:R-:W-:-:S05]  /*17dc0*/  FMUL R14, R14, R2 ;  /* 0x000000020e0e7220 */ /* 0x020fca0000400000 */
[----:B------:R-:W-:-:S04]  /*17dd0*/  F2FP.BF16.F32.PACK_AB R14, RZ, R14 ;  /* 0x0000000eff0e723e */ /* 0x000fc800000010ff */
[----:B------:R-:W-:Y:S01]  /*17de0*/  PRMT R10, R14, 0x7610, R10 ;  /* 0x000076100e0a7816 */ /* 0x000fe2000000000a */
[----:B------:R0:W-:Y:S01]  /*17df0*/  @P0 STG.E.U16 desc[UR36][R6.64+0x80], R12 ;  /* 0x0000800c06000986 */ /* 0x0001e2000c101524 */
[----:B------:R-:W-:-:S03]  /*17e00*/  ISETP.GT.AND P0, PT, R0, 0x40, P3 ;  /* 0x000000400000780c */ /* 0x000fc60001f04270 */
[----:B------:R1:W-:Y:S01]  /*17e10*/  @P4 STG.E.U16 desc[UR36][R6.64+0x82], R10 ;  /* 0x0000820a06004986 */ /* 0x0003e2000c101524 */
[----:B------:R-:W-:Y:S02]  /*17e20*/  ISETP.GT.AND P4, PT, R0, 0x41, P3 ;  /* 0x000000410000780c */ /* 0x000fe40001f84270 */
[C---:B0-----:R-:W-:Y:S01]  /*17e30*/  IADD3 R12, P2, R4.reuse, UR5, RZ ;  /* 0x00000005040c7c10 */ /* 0x041fe2000ff5e0ff */
[-C--:B---3--:R-:W-:Y:S01]  /*17e40*/  FMUL R11, R11, R2.reuse ;  /* 0x000000020b0b7220 */ /* 0x088fe20000400000 */
[----:B-1----:R-:W-:Y:S01]  /*17e50*/  IADD3 R10, P5, R4, UR5, RZ ;  /* 0x00000005040a7c10 */ /* 0x002fe2000ffbe0ff */
[----:B----4-:R-:W-:-:S03]  /*17e60*/  FMUL R14, R13, R2 ;  /* 0x000000020d0e7220 */ /* 0x010fc60000400000 */
[----:B------:R-:W-:Y:S02]  /*17e70*/  F2FP.BF16.F32.PACK_AB R11, RZ, R11 ;  /* 0x0000000bff0b723e */ /* 0x000fe400000010ff */
[----:B------:R-:W-:Y:S02]  /*17e80*/  IADD3.X R13, R5, UR4, RZ, P2, !PT ;  /* 0x00000004050d7c10 */ /* 0x000fe400097fe4ff */
[----:B------:R-:W-:Y:S02]  /*17e90*/  PRMT R17, R11, 0x7610, R17 ;  /* 0x000076100b117816 */ /* 0x000fe40000000011 */
[----:B------:R-:W-:Y:S02]  /*17ea0*/  F2FP.BF16.F32.PACK_AB R14, RZ, R14 ;  /* 0x0000000eff0e723e */ /* 0x000fe400000010ff */
[----:B------:R-:W-:Y:S01]  /*17eb0*/  IADD3.X R11, R5, UR4, RZ, P5, !PT ;  /* 0x00000004050b7c10 */ /* 0x000fe2000affe4ff */
[----:B------:R0:W-:Y:S04]  /*17ec0*/  @P0 STG.E.U16 desc[UR36][R12.64+0x80], R17 ;  /* 0x000080110c000986 */ /* 0x0001e8000c101524 */
[----:B------:R1:W-:Y:S04]  /*17ed0*/  @P4 STG.E.U16 desc[UR36][R10.64+0x82], R14 ;  /* 0x0000820e0a004986 */ /* 0x0003e8000c101524 */
[----:B0-----:R-:W2:Y:S04]  /*17ee0*/  LDL.LU R12, [R1+0x9c] ;  /* 0x00009c00010c7983 */ /* 0x001ea80000300800 */
[----:B-1----:R-:W3:Y:S04]  /*17ef0*/  LDL.LU R10, [R1+0x94] ;  /* 0x00009400010a7983 */ /* 0x002ee80000300800 */
[----:B------:R-:W4:Y:S01]  /*17f00*/  LDL.LU R11, [R1+0x98] ;  /* 0x00009800010b7983 */ /* 0x000f220000300800 */
[----:B------:R-:W-:-:S02]  /*17f10*/  ISETP.GT.AND P2, PT, R0, 0x48, P1 ;  /* 0x000000480000780c */ /* 0x000fc40000f44270 */
[C---:B------:R-:W-:Y:S01]  /*17f20*/  ISETP.GT.AND P4, PT, R0.reuse, 0x49, P1 ;  /* 0x000000490000780c */ /* 0x040fe20000f84270 */
[----:B------:R-:W-:Y:S01]  /*17f30*/  FMUL R15, R15, R2 ;  /* 0x000000020f0f7220 */ /* 0x000fe20000400000 */
[----:B------:R-:W-:-:S04]  /*17f40*/  ISETP.GT.AND P5, PT, R0, 0x48, P3 ;  /* 0x000000480000780c */ /* 0x000fc80001fa4270 */
[----:B------:R-:W-:-:S05]  /*17f50*/  F2FP.BF16.F32.PACK_AB R15, RZ, R15 ;  /* 0x0000000fff0f723e */ /* 0x000fca00000010ff */
[----:B------:R0:W-:Y:S01]  /*17f60*/  @P2 STG.E.U16 desc[UR36][R6.64+0x90], R15 ;  /* 0x0000900f06002986 */ /* 0x0001e2000c101524 */
[----:B------:R-:W-:Y:S01]  /*17f70*/  ISETP.GT.AND P2, PT, R0, 0x50, P1 ;  /* 0x000000500000780c */ /* 0x000fe20000f44270 */
[-C--:B---3--:R-:W-:Y:S01]  /*17f80*/  FMUL R10, R10, R2.reuse ;  /* 0x000000020a0a7220 */ /* 0x088fe20000400000 */
[----:B----4-:R-:W-:-:S04]  /*17f90*/  FMUL R11, R11, R2 ;  /* 0x000000020b0b7220 */ /* 0x010fc80000400000 */
[----:B------:R-:W-:Y:S02]  /*17fa0*/  F2FP.BF16.F32.PACK_AB R13, RZ, R10 ;  /* 0x0000000aff0d723e */ /* 0x000fe400000010ff */
[----:B------:R-:W-:Y:S01]  /*17fb0*/  IADD3 R10, P0, R4, UR5, RZ ;  /* 0x00000005040a7c10 */ /* 0x000fe2000ff1e0ff */
[----:B--2---:R-:W-:Y:S01]  /*17fc0*/  FMUL R12, R12, R2 ;  /* 0x000000020c0c7220 */ /* 0x004fe20000400000 */
[----:B------:R-:W-:Y:S02]  /*17fd0*/  F2FP.BF16.F32.PACK_AB R14, RZ, R11 ;  /* 0x0000000bff0e723e */ /* 0x000fe400000010ff */
[----:B------:R-:W-:Y:S01]  /*17fe0*/  IADD3.X R11, R5, UR4, RZ, P0, !PT ;  /* 0x00000004050b7c10 */ /* 0x000fe200087fe4ff */
[----:B------:R-:W-:Y:S01]  /*17ff0*/  @P4 STG.E.U16 desc[UR36][R6.64+0x92], R13 ;  /* 0x0000920d06004986 */ /* 0x000fe2000c101524 */
[----:B------:R-:W-:Y:S02]  /*18000*/  ISETP.GT.AND P0, PT, R0, 0x49, P3 ;  /* 0x000000490000780c */ /* 0x000fe40001f04270 */
[----:B0-----:R-:W-:Y:S01]  /*18010*/  F2FP.BF16.F32.PACK_AB R15, RZ, R12 ;  /* 0x0000000cff0f723e */ /* 0x001fe200000010ff */
[----:B------:R0:W-:Y:S01]  /*18020*/  @P5 STG.E.U16 desc[UR36][R10.64+0x90], R14 ;  /* 0x0000900e0a005986 */ /* 0x0001e2000c101524 */
[----:B------:R-:W-:-:S02]  /*18030*/  FMUL R12, R235, R2 ;  /* 0x00000002eb0c7220 */ /* 0x000fc40000400000 */
[----:B------:R-:W-:-:S03]  /*18040*/  PRMT R17, R15, 0x7610, R17 ;  /* 0x000076100f117816 */ /* 0x000fc60000000011 */
[----:B------:R-:W-:Y:S02]  /*18050*/  F2FP.BF16.F32.PACK_AB R12, RZ, R12 ;  /* 0x0000000cff0c723e */ /* 0x000fe400000010ff */
[----:B0-----:R-:W-:-:S04]  /*18060*/  IADD3 R10, P4, R4, UR5, RZ ;  /* 0x00000005040a7c10 */ /* 0x001fc8000ff9e0ff */
[----:B------:R-:W-:Y:S02]  /*18070*/  IADD3.X R11, R5, UR4, RZ, P4, !PT ;  /* 0x00000004050b7c10 */ /* 0x000fe4000a7fe4ff */
[----:B------:R-:W-:Y:S01]  /*18080*/  ISETP.GT.AND P4, PT, R0, 0x51, P1 ;  /* 0x000000510000780c */ /* 0x000fe20000f84270 */
[-C--:B------:R-:W-:Y:S01]  /*18090*/  FMUL R15, R234, R2.reuse ;  /* 0x00000002ea0f7220 */ /* 0x080fe20000400000 */
[----:B------:R-:W-:Y:S01]  /*180a0*/  PRMT R14, R12, 0x7610, R14 ;  /* 0x000076100c0e7816 */ /* 0x000fe2000000000e */
[----:B------:R0:W-:Y:S01]  /*180b0*/  @P0 STG.E.U16 desc[UR36][R10.64+0x92], R17 ;  /* 0x000092110a000986 */ /* 0x0001e2000c101524 */
[----:B------:R-:W-:Y:S01]  /*180c0*/  FMUL R12, R233, R2 ;  /* 0x00000002e90c7220 */ /* 0x000fe20000400000 */
[----:B------:R-:W-:Y:S02]  /*180d0*/  ISETP.GT.AND P0, PT, R0, 0x50, P3 ;  /* 0x000000500000780c */ /* 0x000fe40001f04270 */
[----:B------:R1:W-:Y:S02]  /*180e0*/  @P2 STG.E.U16 desc[UR36][R6.64+0xa0], R14 ;  /* 0x0000a00e06002986 */ /* 0x0003e4000c101524 */
[----:B------:R-:W-:-:S02]  /*180f0*/  F2FP.BF16.F32.PACK_AB R12, RZ, R12 ;  /* 0x0000000cff0c723e */ /* 0x000fc400000010ff */
[----:B0-----:R-:W-:Y:S02]  /*18100*/  F2FP.BF16.F32.PACK_AB R11, RZ, R15 ;  /* 0x0000000fff0b723e */ /* 0x001fe400000010ff */
[----:B------:R-:W-:Y:S02]  /*18110*/  IADD3 R10, P2, R4, UR5, RZ ;  /* 0x00000005040a7c10 */ /* 0x000fe4000ff5e0ff */
[----:B------:R-:W-:Y:S01]  /*18120*/  PRMT R15, R12, 0x7610, R15 ;  /* 0x000076100c0f7816 */ /* 0x000fe2000000000f */
[----:B------:R0:W-:Y:S01]  /*18130*/  @P4 STG.E.U16 desc[UR36][R6.64+0xa2], R11 ;  /* 0x0000a20b06004986 */ /* 0x0001e2000c101524 */
[-C--:B------:R-:W-:Y:S01]  /*18140*/  FMUL R12, R229, R2.reuse ;  /* 0x00000002e50c7220 */ /* 0x080fe20000400000 */
[----:B------:R-:W-:Y:S01]  /*18150*/  FMUL R13, R230, R2 ;  /* 0x00000002e60d7220 */ /* 0x000fe20000400000 */
[----:B------:R-:W-:-:S03]  /*18160*/  ISETP.GT.AND P4, PT, R0, 0x59, P1 ;  /* 0x000000590000780c */ /* 0x000fc60000f84270 */
[----:B-1----:R-:W-:Y:S02]  /*18170*/  F2FP.BF16.F32.PACK_AB R14, RZ, R12 ;  /* 0x0000000cff0e723e */ /* 0x002fe400000010ff */
[----:B0-----:R-:W-:Y:S02]  /*18180*/  IADD3.X R11, R5, UR4, RZ, P2, !PT ;  /* 0x00000004050b7c10 */ /* 0x001fe400097fe4ff */
[C---:B------:R-:W-:Y:S01]  /*18190*/  ISETP.GT.AND P2, PT, R0.reuse, 0x51, P3 ;  /* 0x000000510000780c */ /* 0x040fe20001f44270 */
[----:B------:R-:W-:Y:S02]  /*181a0*/  FMUL R12, R231, R2 ;  /* 0x00000002e70c7220 */ /* 0x000fe40000400000 */
[----:B------:R0:W-:Y:S01]  /*181b0*/  @P0 STG.E.U16 desc[UR36][R10.64+0xa0], R15 ;  /* 0x0000a00f0a000986 */ /* 0x0001e2000c101524 */
[----:B------:R-:W-:Y:S02]  /*181c0*/  ISETP.GT.AND P0, PT, R0, 0x58, P1 ;  /* 0x000000580000780c */ /* 0x000fe40000f04270 */
[----:B------:R-:W-:-:S02]  /*181d0*/  F2FP.BF16.F32.PACK_AB R13, RZ, R13 ;  /* 0x0000000dff0d723e */ /* 0x000fc400000010ff */
[----:B------:R-:W-:Y:S02]  /*181e0*/  F2FP.BF16.F32.PACK_AB R12, RZ, R12 ;  /* 0x0000000cff0c723e */ /* 0x000fe400000010ff */
[----:B0-----:R-:W-:-:S04]  /*181f0*/  IADD3 R10, P5, R4, UR5, RZ ;  /* 0x00000005040a7c10 */ /* 0x001fc8000ffbe0ff */
[----:B------:R-:W-:Y:S02]  /*18200*/  IADD3.X R11, R5, UR4, RZ, P5, !PT ;  /* 0x00000004050b7c10 */ /* 0x000fe4000affe4ff */
[----:B------:R-:W-:-:S03]  /*18210*/  PRMT R18, R13, 0x7610, R18 ;  /* 0x000076100d127816 */ /* 0x000fc60000000012 */
[----:B------:R0:W-:Y:S04]  /*18220*/  @P2 STG.E.U16 desc[UR36][R10.64+0xa2], R14 ;  /* 0x0000a20e0a002986 */ /* 0x0001e8000c101524 */
[----:B------:R1:W-:Y:S01]  /*18230*/  @P0 STG.E.U16 desc[UR36][R6.64+0xb0], R18 ;  /* 0x0000b01206000986 */ /* 0x0003e2000c101524 */
[----:B------:R-:W-:Y:S02]  /*18240*/  ISETP.GT.AND P0, PT, R0, 0x58, P3 ;  /* 0x000000580000780c */ /* 0x000fe40001f04270 */
[----:B0-----:R-:W-:Y:S01]  /*18250*/  PRMT R11, R12, 0x7610, R11 ;  /* 0x000076100c0b7816 */ /* 0x001fe2000000000b */
[-C--:B------:R-:W-:Y:S01]  /*18260*/  FMUL R12, R232, R2.reuse ;  /* 0x00000002e80c7220 */ /* 0x080fe20000400000 */
[----:B------:R-:W-:-:S03]  /*18270*/  FMUL R13, R225, R2 ;  /* 0x00000002e10d7220 */ /* 0x000fc60000400000 */
[----:B------:R0:W-:Y:S01]  /*18280*/  @P4 STG.E.U16 desc[UR36][R6.64+0xb2], R11 ;  /* 0x0000b20b06004986 */ /* 0x0001e2000c101524 */
[----:B------:R-:W-:Y:S02]  /*18290*/  ISETP.GT.AND P4, PT, R0, 0x59, P3 ;  /* 0x000000590000780c */ /* 0x000fe40001f84270 */
[----:B------:R-:W-:Y:S02]  /*182a0*/  F2FP.BF16.F32.PACK_AB R15, RZ, R12 ;  /* 0x0000000cff0f723e */ /* 0x000fe400000010ff */
[C---:B------:R-:W-:Y:S02]  /*182b0*/  IADD3 R10, P2, R4.reuse, UR5, RZ ;  /* 0x00000005040a7c10 */ /* 0x040fe4000ff5e0ff */
[----:B------:R-:W-:Y:S01]  /*182c0*/  IADD3 R12, P5, R4, UR5, RZ ;  /* 0x00000005040c7c10 */ /* 0x000fe2000ffbe0ff */
[----:B------:R-:W-:Y:S01]  /*182d0*/  FMUL R14, R226, R2 ;  /* 0x00000002e20e7220 */ /* 0x000fe20000400000 */
[----:B-1----:R-:W-:Y:S02]  /*182e0*/  PRMT R18, R15, 0x7610, R18 ;  /* 0x000076100f127816 */ /* 0x002fe40000000012 */
[----:B------:R-:W-:-:S02]  /*182f0*/  F2FP.BF16.F32.PACK_AB R17, RZ, R13 ;  /* 0x0000000dff11723e */ /* 0x000fc400000010ff */
[C---:B0-----:R-:W-:Y:S02]  /*18300*/  IADD3.X R11, R5.reuse, UR4, RZ, P2, !PT ;  /* 0x00000004050b7c10 */ /* 0x041fe400097fe4ff */
[----:B------:R-:W-:Y:S02]  /*18310*/  IADD3.X R13, R5, UR4, RZ, P5, !PT ;  /* 0x00000004050d7c10 */ /* 0x000fe4000affe4ff */
[----:B------:R-:W-:Y:S01]  /*18320*/  ISETP.GT.AND P2, PT, R0, 0x60, P1 ;  /* 0x000000600000780c */ /* 0x000fe20000f44270 */
[----:B------:R0:W-:Y:S01]  /*18330*/  @P0 STG.E.U16 desc[UR36][R10.64+0xb0], R18 ;  /* 0x0000b0120a000986 */ /* 0x0001e2000c101524 */
[----:B------:R-:W-:Y:S01]  /*18340*/  FMUL R15, R228, R2 ;  /* 0x00000002e40f7220 */ /* 0x000fe20000400000 */
[C---:B------:R-:W-:Y:S02]  /*18350*/  ISETP.GT.AND P5, PT, R0.reuse, 0x60, P3 ;  /* 0x000000600000780c */ /* 0x040fe40001fa4270 */
[----:B------:R1:W-:Y:S01]  /*18360*/  @P4 STG.E.U16 desc[UR36][R12.64+0xb2], R17 ;  /* 0x0000b2110c004986 */ /* 0x0003e2000c101524 */
[----:B------:R-:W-:-:S02]  /*18370*/  ISETP.GT.AND P4, PT, R0, 0x61, P1 ;  /* 0x000000610000780c */ /* 0x000fc40000f84270 */
[----:B0-----:R-:W-:Y:S01]  /*18380*/  F2FP.BF16.F32.PACK_AB R11, RZ, R14 ;  /* 0x0000000eff0b723e */ /* 0x001fe200000010ff */
[----:B------:R-:W-:Y:S01]  /*18390*/  FMUL R14, R227, R2 ;  /* 0x00000002e30e7220 */ /* 0x000fe20000400000 */
[----:B------:R-:W-:Y:S02]  /*183a0*/  IADD3 R10, P0, R4, UR5, RZ ;  /* 0x00000005040a7c10 */ /* 0x000fe4000ff1e0ff */
[----:B------:R-:W-:Y:S02]  /*183b0*/  F2FP.BF16.F32.PACK_AB R15, RZ, R15 ;  /* 0x0000000fff0f723e */ /* 0x000fe400000010ff */
[----:B------:R-:W-:Y:S01]  /*183c0*/  F2FP.BF16.F32.PACK_AB R14, RZ, R14 ;  /* 0x0000000eff0e723e */ /* 0x000fe200000010ff */
[----:B------:R0:W-:Y:S01]  /*183d0*/  @P2 STG.E.U16 desc[UR36][R6.64+0xc0], R11 ;  /* 0x0000c00b06002986 */ /* 0x0001e2000c101524 */
[----:B------:R-:W-:Y:S02]  /*183e0*/  PRMT R18, R15, 0x7610, R18 ;  /* 0x000076100f127816 */ /* 0x000fe40000000012 */
[----:B-1----:R-:W-:Y:S01]  /*183f0*/  PRMT R17, R14, 0x7610, R17 ;  /* 0x000076100e117816 */ /* 0x002fe20000000011 */
[----:B------:R-:W-:Y:S01]  /*18400*/  FMUL R13, R221, R2 ;  /* 0x00000002dd0d7220 */ /* 0x000fe20000400000 */
[----:B------:R-:W-:-:S03]  /*18410*/  ISETP.GT.AND P2, PT, R0, 0x68, P1 ;  /* 0x000000680000780c */ /* 0x000fc60000f44270 */
[----:B------:R-:W-:Y:S01]  /*18420*/  @P4 STG.E.U16 desc[UR36][R6.64+0xc2], R17 ;  /* 0x0000c21106004986 */ /* 0x000fe2000c101524 */
[----:B0-----:R-:W-:Y:S02]  /*18430*/  IADD3.X R11, R5, UR4, RZ, P0, !PT ;  /* 0x00000004050b7c10 */ /* 0x001fe400087fe4ff */
[----:B------:R-:W-:Y:S02]  /*18440*/  ISETP.GT.AND P0, PT, R0, 0x61, P3 ;  /* 0x000000610000780c */ /* 0x000fe40001f04270 */
[----:B------:R-:W-:Y:S01]  /*18450*/  IADD3 R12, P4, R4, UR5, RZ ;  /* 0x00000005040c7c10 */ /* 0x000fe2000ff9e0ff */
[----:B------:R0:W-:Y:S01]  /*18460*/  @P5 STG.E.U16 desc[UR36][R10.64+0xc0], R18 ;  /* 0x0000c0120a005986 */ /* 0x0001e2000c101524 */
[-C--:B------:R-:W-:Y:S01]  /*18470*/  FMUL R14, R222, R2.reuse ;  /* 0x00000002de0e7220 */ /* 0x080fe20000400000 */
[----:B------:R-:W-:Y:S01]  /*18480*/  FMUL R15, R223, R2 ;  /* 0x00000002df0f7220 */ /* 0x000fe20000400000 */
[----:B0-----:R-:W-:Y:S02]  /*18490*/  F2FP.BF16.F32.PACK_AB R11, RZ, R13 ;  /* 0x0000000dff0b723e */ /* 0x001fe400000010ff */
[----:B------:R-:W-:-:S02]  /*184a0*/  IADD3.X R13, R5, UR4, RZ, P4, !PT ;  /* 0x00000004050d7c10 */ /* 0x000fc4000a7fe4ff */
[----:B------:R-:W-:Y:S01]  /*184b0*/  PRMT R19, R11, 0x7610, R19 ;  /* 0x000076100b137816 */ /* 0x000fe20000000013 */
[----:B------:R-:W-:Y:S01]  /*184c0*/  FMUL R11, R224, R2 ;  /* 0x00000002e00b7220 */ /* 0x000fe20000400000 */
[----:B------:R-:W-:Y:S02]  /*184d0*/  F2FP.BF16.F32.PACK_AB R14, RZ, R14 ;  /* 0x0000000eff0e723e */ /* 0x000fe400000010ff */
[C---:B------:R-:W-:Y:S01]  /*184e0*/  ISETP.GT.AND P4, PT, R0.reuse, 0x69, P1 ;  /* 0x000000690000780c */ /* 0x040fe20000f84270 */
[----:B------:R0:W-:Y:S01]  /*184f0*/  @P0 STG.E.U16 desc[UR36][R12.64+0xc2], R19 ;  /* 0x0000c2130c000986 */ /* 0x0001e2000c101524 */
[----:B------:R-:W-:Y:S02]  /*18500*/  ISETP.GT.AND P0, PT, R0, 0x68, P3 ;  /* 0x000000680000780c */ /* 0x000fe40001f04270 */
[----:B------:R-:W-:Y:S01]  /*18510*/  F2FP.BF16.F32.PACK_AB R15, RZ, R15 ;  /* 0x0000000fff0f723e */ /* 0x000fe200000010ff */
[----:B------:R1:W-:Y:S01]  /*18520*/  @P2 STG.E.U16 desc[UR36][R6.64+0xd0], R14 ;  /* 0x0000d00e06002986 */ /* 0x0003e2000c101524 */
[----:B------:R-:W-:-:S02]  /*18530*/  IADD3 R10, P2, R4, UR5, RZ ;  /* 0x00000005040a7c10 */ /* 0x000fc4000ff5e0ff */
[----:B------:R-:W-:Y:S02]  /*18540*/  PRMT R17, R15, 0x7610, R17 ;  /* 0x000076100f117816 */ /* 0x000fe40000000011 */
[----:B0-----:R-:W-:Y:S02]  /*18550*/  F2FP.BF16.F32.PACK_AB R13, RZ, R11 ;  /* 0x0000000bff0d723e */ /* 0x001fe400000010ff */
[----:B------:R-:W-:Y:S02]  /*18560*/  IADD3.X R11, R5, UR4, RZ, P2, !PT ;  /* 0x00000004050b7c10 */ /* 0x000fe400097fe4ff */
[----:B------:R-:W-:Y:S01]  /*18570*/  PRMT R18, R13, 0x7610, R18 ;  /* 0x000076100d127816 */ /* 0x000fe20000000012 */
[-C--:B------:R-:W-:Y:S01]  /*18580*/  FMUL R12, R217, R2.reuse ;  /* 0x00000002d90c7220 */ /* 0x080fe20000400000 */
[----:B------:R-:W-:Y:S01]  /*18590*/  @P4 STG.E.U16 desc[UR36][R6.64+0xd2], R17 ;  /* 0x0000d21106004986 */ /* 0x000fe2000c101524 */
[----:B------:R-:W-:Y:S01]  /*185a0*/  FMUL R13, R218, R2 ;  /* 0x00000002da0d7220 */ /* 0x000fe20000400000 */
[----:B------:R-:W-:-:S02]  /*185b0*/  ISETP.GT.AND P2, PT, R0, 0x69, P3 ;  /* 0x000000690000780c */ /* 0x000fc40001f44270 */
[----:B------:R0:W-:Y:S01]  /*185c0*/  @P0 STG.E.U16 desc[UR36][R10.64+0xd0], R18 ;  /* 0x0000d0120a000986 */ /* 0x0001e2000c101524 */
[C---:B------:R-:W-:Y:S01]  /*185d0*/  ISETP.GT.AND P0, PT, R0.reuse, 0x70, P1 ;  /* 0x000000700000780c */ /* 0x040fe20000f04270 */
[----:B-1----:R-:W-:Y:S01]  /*185e0*/  FMUL R14, R219, R2 ;  /* 0x00000002db0e7220 */ /* 0x002fe20000400000 */
[----:B------:R-:W-:Y:S02]  /*185f0*/  ISETP.GT.AND P4, PT, R0, 0x71, P1 ;  /* 0x000000710000780c */ /* 0x000fe40000f84270 */
[----:B------:R-:W-:Y:S02]  /*18600*/  F2FP.BF16.F32.PACK_AB R15, RZ, R13 ;  /* 0x0000000dff0f723e */ /* 0x000fe400000010ff */
[----:B------:R-:W-:Y:S02]  /*18610*/  F2FP.BF16.F32.PACK_AB R14, RZ, R14 ;  /* 0x0000000eff0e723e */ /* 0x000fe400000010ff */
[----:B0-----:R-:W-:Y:S02]  /*18620*/  F2FP.BF16.F32.PACK_AB R11, RZ, R12 ;  /* 0x0000000cff0b723e */ /* 0x001fe400000010ff */
[----:B------:R-:W-:-:S02]  /*18630*/  IADD3 R12, P5, R4, UR5, RZ ;  /* 0x00000005040c7c10 */ /* 0x000fc4000ffbe0ff */
[----:B------:R-:W-:Y:S02]  /*18640*/  PRMT R17, R11, 0x7610, R17 ;  /* 0x000076100b117816 */ /* 0x000fe40000000011 */
[----:B------:R-:W-:Y:S02]  /*18650*/  IADD3.X R13, R5, UR4, RZ, P5, !PT ;  /* 0x00000004050d7c10 */ /* 0x000fe4000affe4ff */
[----:B------:R-:W-:Y:S02]  /*18660*/  PRMT R19, R15, 0x7610, R19 ;  /* 0x000076100f137816 */ /* 0x000fe40000000013 */
[----:B------:R-:W-:Y:S01]  /*18670*/  PRMT R18, R14, 0x7610, R18 ;  /* 0x000076100e127816 */ /* 0x000fe20000000012 */
[----:B------:R0:W-:Y:S01]  /*18680*/  @P2 STG.E.U16 desc[UR36][R12.64+0xd2], R17 ;  /* 0x0000d2110c002986 */ /* 0x0001e2000c101524 */
[-C--:B------:R-:W-:Y:S01]  /*18690*/  FMUL R10, R220, R2.reuse ;  /* 0x00000002dc0a7220 */ /* 0x080fe20000400000 */
[----:B------:R-:W-:Y:S02]  /*186a0*/  FMUL R11, R213, R2 ;  /* 0x00000002d50b7220 */ /* 0x000fe40000400000 */
[----:B------:R-:W-:Y:S01]  /*186b0*/  @P0 STG.E.U16 desc[UR36][R6.64+0xe0], R19 ;  /* 0x0000e01306000986 */ /* 0x000fe2000c101524 */
[----:B------:R-:W-:-:S03]  /*186c0*/  ISETP.GT.AND P0, PT, R0, 0x70, P3 ;  /* 0x000000700000780c */ /* 0x000fc60001f04270 */
[----:B------:R1:W-:Y:S01]  /*186d0*/  @P4 STG.E.U16 desc[UR36][R6.64+0xe2], R18 ;  /* 0x0000e21206004986 */ /* 0x0003e2000c101524 */
[----:B------:R-:W-:Y:S02]  /*186e0*/  ISETP.GT.AND P4, PT, R0, 0x71, P3 ;  /* 0x000000710000780c */ /* 0x000fe40001f84270 */
[----:B0-----:R-:W-:Y:S02]  /*186f0*/  F2FP.BF16.F32.PACK_AB R13, RZ, R10 ;  /* 0x0000000aff0d723e */ /* 0x001fe400000010ff */
[C---:B------:R-:W-:Y:S02]  /*18700*/  IADD3 R10, P2, R4.reuse, UR5, RZ ;  /* 0x00000005040a7c10 */ /* 0x040fe4000ff5e0ff */
[----:B------:R-:W-:Y:S02]  /*18710*/  F2FP.BF16.F32.PACK_AB R15, RZ, R11 ;  /* 0x0000000bff0f723e */ /* 0x000fe400000010ff */
[----:B------:R-:W-:Y:S01]  /*18720*/  IADD3 R12, P5, R4, UR5, RZ ;  /* 0x00000005040c7c10 */ /* 0x000fe2000ffbe0ff */
[----:B------:R-:W-:Y:S01]  /*18730*/  FMUL R14, R214, R2 ;  /* 0x00000002d60e7220 */ /* 0x000fe20000400000 */
[----:B------:R-:W-:-:S02]  /*18740*/  IADD3.X R11, R5, UR4, RZ, P2, !PT ;  /* 0x00000004050b7c10 */ /* 0x000fc400097fe4ff */
[----:B------:R-:W-:Y:S02]  /*18750*/  PRMT R17, R13, 0x7610, R17 ;  /* 0x000076100d117816 */ /* 0x000fe40000000011 */
[----:B------:R-:W-:Y:S02]  /*18760*/  IADD3.X R13, R5, UR4, RZ, P5, !PT ;  /* 0x00000004050d7c10 */ /* 0x000fe4000affe4ff */
[----:B-1----:R-:W-:Y:S02]  /*18770*/  PRMT R18, R15, 0x7610, R18 ;  /* 0x000076100f127816 */ /* 0x002fe40000000012 */
        /* <DEDUP_REMOVED lines=12> */
[----:B-1----:R-:W-:Y:S02]  /*18840*/  PRMT R18, R15, 0x7610, R18 ;  /* 0x000076100f127816 */ /* 0x002fe40000000012 */
[----:B------:R-:W-:Y:S01]  /*18850*/  PRMT R17, R14, 0x7610, R17 ;  /* 0x000076100e117816 */ /* 0x000fe20000000011 */
        /* <DEDUP_REMOVED lines=318> */
[----:B------:R-:W-:Y:S01]  /*19c40*/  PRMT R19, R15, 0x7610, R19 ;  /* 0x000076100f137816 */ /* 0x000fe20000000013 */
[-C--:B------:R-:W-:Y:S01]  /*19c50*/  FMUL R10, R160, R2.reuse ;  /* 0x00000002a00a7220 */ /* 0x080fe20000400000 */
[----:B------:R-:W-:Y:S01]  /*19c60*/  PRMT R18, R14, 0x7610, R18 ;  /* 0x000076100e127816 */ /* 0x000fe20000000012 */
[----:B------:R0:W-:Y:S01]  /*19c70*/  @P2 STG.E.U16 desc[UR36][R12.64+0x1c2], R17 ;  /* 0x0001c2110c002986 */ /* 0x0001e2000c101524 */
[----:B------:R-:W-:-:S03]  /*19c80*/  FMUL R11, R153, R2 ;  /* 0x00000002990b7220 */ /* 0x000fc60000400000 */
[----:B------:R-:W-:Y:S01]  /*19c90*/  @P0 STG.E.U16 desc[UR36][R6.64+0x1d0], R19 ;  /* 0x0001d01306000986 */ /* 0x000fe2000c101524 */
[----:B------:R-:W-:-:S03]  /*19ca0*/  ISETP.GT.AND P0, PT, R0, 0xe8, P3 ;  /* 0x000000e80000780c */ /* 0x000fc60001f04270 */
[----:B------:R1:W-:Y:S01]  /*19cb0*/  @P4 STG.E.U16 desc[UR36][R6.64+0x1d2], R18 ;  /* 0x0001d21206004986 */ /* 0x0003e2000c101524 */
[----:B------:R-:W-:Y:S02]  /*19cc0*/  ISETP.GT.AND P4, PT, R0, 0xe9, P3 ;  /* 0x000000e90000780c */ /* 0x000fe40001f84270 */
[----:B0-----:R-:W-:Y:S02]  /*19cd0*/  F2FP.BF16.F32.PACK_AB R13, RZ, R10 ;  /* 0x0000000aff0d723e */ /* 0x001fe400000010ff */
[C---:B------:R-:W-:Y:S02]  /*19ce0*/  IADD3 R10, P2, R4.reuse, UR5, RZ ;  /* 0x00000005040a7c10 */ /* 0x040fe4000ff5e0ff */
[----:B------:R-:W-:Y:S02]  /*19cf0*/  F2FP.BF16.F32.PACK_AB R15, RZ, R11 ;  /* 0x0000000bff0f723e */ /* 0x000fe400000010ff */
[----:B------:R-:W-:Y:S02]  /*19d00*/  IADD3.X R11, R5, UR4, RZ, P2, !PT ;  /* 0x00000004050b7c10 */ /* 0x000fe400097fe4ff */
[----:B------:R-:W-:-:S02]  /*19d10*/  IADD3 R12, P5, R4, UR5, RZ ;  /* 0x00000005040c7c10 */ /* 0x000fc4000ffbe0ff */
[----:B------:R-:W-:Y:S01]  /*19d20*/  ISETP.GT.AND P2, PT, R0, 0xf0, P1 ;  /* 0x000000f00000780c */ /* 0x000fe20000f44270 */
[----:B------:R-:W-:Y:S01]  /*19d30*/  FMUL R14, R154, R2 ;  /* 0x000000029a0e7220 */ /* 0x000fe20000400000 */
[----:B------:R-:W-:Y:S02]  /*19d40*/  PRMT R17, R13, 0x7610, R17 ;  /* 0x000076100d117816 */ /* 0x000fe40000000011 */
[----:B------:R-:W-:Y:S02]  /*19d50*/  IADD3.X R13, R5, UR4, RZ, P5, !PT ;  /* 0x00000004050d7c10 */ /* 0x000fe4000affe4ff */
[----:B-1----:R-:W-:Y:S01]  /*19d60*/  PRMT R18, R15, 0x7610, R18 ;  /* 0x000076100f127816 */ /* 0x002fe20000000012 */
[----:B------:R0:W-:Y:S01]  /*19d70*/  @P0 STG.E.U16 desc[UR36][R10.64+0x1d0], R17 ;  /* 0x0001d0110a000986 */ /* 0x0001e2000c101524 */
[----:B------:R-:W-:-:S03]  /*19d80*/  ISETP.GT.AND P0, PT, R0, 0xf1, P1 ;  /* 0x000000f10000780c */ /* 0x000fc60000f04270 */
[----:B------:R1:W-:Y:S01]  /*19d90*/  @P4 STG.E.U16 desc[UR36][R12.64+0x1d2], R18 ;  /* 0x0001d2120c004986 */ /* 0x0003e2000c101524 */
[----:B------:R-:W-:Y:S01]  /*19da0*/  ISETP.GT.AND P4, PT, R0, 0xf0, P3 ;  /* 0x000000f00000780c */ /* 0x000fe20001f84270 */
[----:B------:R-:W-:Y:S01]  /*19db0*/  FMUL R15, R156, R2 ;  /* 0x000000029c0f7220 */ /* 0x000fe20000400000 */
[----:B0-----:R-:W-:Y:S01]  /*19dc0*/  F2FP.BF16.F32.PACK_AB R11, RZ, R14 ;  /* 0x0000000eff0b723e */ /* 0x001fe200000010ff */
[----:B------:R-:W-:-:S04]  /*19dd0*/  FMUL R14, R155, R2 ;  /* 0x000000029b0e7220 */ /* 0x000fc80000400000 */
[----:B------:R0:W-:Y:S01]  /*19de0*/  @P2 STG.E.U16 desc[UR36][R6.64+0x1e0], R11 ;  /* 0x0001e00b06002986 */ /* 0x0001e2000c101524 */
[----:B------:R-:W-:Y:S02]  /*19df0*/  F2FP.BF16.F32.PACK_AB R14, RZ, R14 ;  /* 0x0000000eff0e723e */ /* 0x000fe400000010ff */
[----:B------:R-:W-:Y:S02]  /*19e00*/  IADD3 R10, P2, R4, UR5, RZ ;  /* 0x00000005040a7c10 */ /* 0x000fe4000ff5e0ff */
[----:B------:R-:W-:Y:S01]  /*19e10*/  PRMT R17, R14, 0x7610, R17 ;  /* 0x000076100e117816 */ /* 0x000fe20000000011 */
[----:B-1----:R-:W-:Y:S01]  /*19e20*/  FMUL R13, R21, R2 ;  /* 0x00000002150d7220 */ /* 0x002fe20000400000 */
[----:B------:R-:W-:Y:S02]  /*19e30*/  F2FP.BF16.F32.PACK_AB R15, RZ, R15 ;  /* 0x0000000fff0f723e */ /* 0x000fe400000010ff */
[----:B------:R-:W-:Y:S02]  /*19e40*/  ISETP.GT.AND P5, PT, R0, 0xf1, P3 ;  /* 0x000000f10000780c */ /* 0x000fe40001fa4270 */
[----:B0-----:R-:W-:Y:S01]  /*19e50*/  IADD3.X R11, R5, UR4, RZ, P2, !PT ;  /* 0x00000004050b7c10 */ /* 0x001fe200097fe4ff */
[----:B------:R-:W-:Y:S01]  /*19e60*/  @P0 STG.E.U16 desc[UR36][R6.64+0x1e2], R17 ;  /* 0x0001e21106000986 */ /* 0x000fe2000c101524 */
[----:B------:R-:W-:-:S03]  /*19e70*/  IADD3 R12, P0, R4, UR5, RZ ;  /* 0x00000005040c7c10 */ /* 0x000fc6000ff1e0ff */
[----:B------:R0:W-:Y:S01]  /*19e80*/  @P4 STG.E.U16 desc[UR36][R10.64+0x1e0], R15 ;  /* 0x0001e00f0a004986 */ /* 0x0001e2000c101524 */
[----:B------:R-:W-:Y:S01]  /*19e90*/  ISETP.GT.AND P4, PT, R0, 0xf8, P1 ;  /* 0x000000f80000780c */ /* 0x000fe20000f84270 */
[----:B------:R-:W-:Y:S01]  /*19ea0*/  FMUL R14, R22, R2 ;  /* 0x00000002160e7220 */ /* 0x000fe20000400000 */
[----:B------:R-:W-:Y:S02]  /*19eb0*/  ISETP.GT.AND P2, PT, R3, 0x100, PT ;  /* 0x000001000300780c */ /* 0x000fe40003f44270 */
[----:B------:R-:W-:Y:S02]  /*19ec0*/  ISETP.GT.AND P1, PT, R0, 0xf9, P1 ;  /* 0x000000f90000780c */ /* 0x000fe40000f24270 */
[----:B0-----:R-:W-:Y:S02]  /*19ed0*/  F2FP.BF16.F32.PACK_AB R11, RZ, R13 ;  /* 0x0000000dff0b723e */ /* 0x001fe400000010ff */
[----:B------:R-:W-:Y:S02]  /*19ee0*/  IADD3.X R13, R5, UR4, RZ, P0, !PT ;  /* 0x00000004050d7c10 */ /* 0x000fe400087fe4ff */
[----:B------:R-:W-:-:S02]  /*19ef0*/  PRMT R18, R11, 0x7610, R18 ;  /* 0x000076100b127816 */ /* 0x000fc40000000012 */
[----:B------:R-:W-:Y:S01]  /*19f00*/  ISETP.GT.AND P0, PT, R3, 0x108, PT ;  /* 0x000001080300780c */ /* 0x000fe20003f04270 */
[----:B------:R-:W-:Y:S01]  /*19f10*/  FMUL R3, R23, R2 ;  /* 0x0000000217037220 */ /* 0x000fe20000400000 */
[----:B------:R-:W-:Y:S01]  /*19f20*/  F2FP.BF16.F32.PACK_AB R14, RZ, R14 ;  /* 0x0000000eff0e723e */ /* 0x000fe200000010ff */
[----:B------:R0:W-:Y:S01]  /*19f30*/  @P5 STG.E.U16 desc[UR36][R12.64+0x1e2], R18 ;  /* 0x0001e2120c005986 */ /* 0x0001e2000c101524 */
[----:B------:R-:W-:Y:S02]  /*19f40*/  ISETP.GT.AND P5, PT, R0, 0xf8, P3 ;  /* 0x000000f80000780c */ /* 0x000fe40001fa4270 */
[----:B------:R-:W-:Y:S01]  /*19f50*/  F2FP.BF16.F32.PACK_AB R3, RZ, R3 ;  /* 0x00000003ff03723e */ /* 0x000fe200000010ff */
[----:B------:R-:W-:Y:S01]  /*19f60*/  FMUL R11, R152, R2 ;  /* 0x00000002980b7220 */ /* 0x000fe20000400000 */
[----:B------:R-:W-:Y:S01]  /*19f70*/  @P4 STG.E.U16 desc[UR36][R6.64+0x1f0], R14 ;  /* 0x0001f00e06004986 */ /* 0x000fe2000c101524 */
[----:B------:R-:W-:Y:S02]  /*19f80*/  IADD3 R10, P4, R4, UR5, RZ ;  /* 0x00000005040a7c10 */ /* 0x000fe4000ff9e0ff */
[----:B------:R-:W-:-:S02]  /*19f90*/  PRMT R15, R3, 0x7610, R15 ;  /* 0x00007610030f7816 */ /* 0x000fc4000000000f */
[----:B0-----:R-:W-:-:S03]  /*19fa0*/  F2FP.BF16.F32.PACK_AB R13, RZ, R11 ;  /* 0x0000000bff0d723e */ /* 0x001fc600000010ff */
[----:B------:R0:W-:Y:S01]  /*19fb0*/  @P1 STG.E.U16 desc[UR36][R6.64+0x1f2], R15 ;  /* 0x0001f20f06001986 */ /* 0x0001e2000c101524 */
[----:B------:R-:W-:Y:S02]  /*19fc0*/  IADD3.X R11, R5, UR4, RZ, P4, !PT ;  /* 0x00000004050b7c10 */ /* 0x000fe4000a7fe4ff */
[----:B------:R-:W-:Y:S01]  /*19fd0*/  IADD3 R12, P1, R4, UR5, RZ ;  /* 0x00000005040c7c10 */ /* 0x000fe2000ff3e0ff */
[----:B------:R-:W-:Y:S01]  /*19fe0*/  USHF.L.U32 UR11, UR8, 0x9, URZ ;  /* 0x00000009080b7899 */ /* 0x000fe2000800063f */
[C---:B------:R-:W-:Y:S01]  /*19ff0*/  ISETP.GT.AND P3, PT, R0.reuse, 0xf9, P3 ;  /* 0x000000f90000780c */ /* 0x040fe20001f64270 */
[----:B------:R1:W-:Y:S01]  /*1a000*/  @P5 STG.E.U16 desc[UR36][R10.64+0x1f0], R13 ;  /* 0x0001f00d0a005986 */ /* 0x0003e2000c101524 */
[----:B------:R-:W-:Y:S01]  /*1a010*/  ISETP.GT.AND P4, PT, R0, RZ, P2 ;  /* 0x000000ff0000720c */ /* 0x000fe20001784270 */
[-C--:B------:R-:W-:Y:S01]  /*1a020*/  FMUL R3, R20, R2.reuse ;  /* 0x0000000214037220 */ /* 0x080fe20000400000 */
[----:B------:R-:W-:Y:S01]  /*1a030*/  USHF.L.U64.HI UR5, UR8, 0x9, UR9 ;  /* 0x0000000908057899 */ /* 0x000fe20008010209 */
[-C--:B------:R-:W-:Y:S01]  /*1a040*/  FMUL R24, R24, R2.reuse ;  /* 0x0000000218187220 */ /* 0x080fe20000400000 */
[----:B------:R-:W-:Y:S01]  /*1a050*/  FMUL R25, R25, R2 ;  /* 0x0000000219197220 */ /* 0x000fe20000400000 */
[----:B0-----:R-:W-:-:S02]  /*1a060*/  IADD3 R6, P5, R8, UR11, RZ ;  /* 0x0000000b08067c10 */ /* 0x001fc4000ffbe0ff */
[----:B-1----:R-:W-:Y:S02]  /*1a070*/  IADD3.X R13, R5, UR4, RZ, P1, !PT ;  /* 0x00000004050d7c10 */ /* 0x002fe40008ffe4ff */
[C---:B------:R-:W-:Y:S02]  /*1a080*/  ISETP.GT.AND P1, PT, R0.reuse, 0x1, P2 ;  /* 0x000000010000780c */ /* 0x040fe40001724270 */
[----:B------:R-:W-:Y:S02]  /*1a090*/  F2FP.BF16.F32.PACK_AB R3, RZ, R3 ;  /* 0x00000003ff03723e */ /* 0x000fe400000010ff */
[----:B------:R-:W-:Y:S02]  /*1a0a0*/  F2FP.BF16.F32.PACK_AB R24, RZ, R24 ;  /* 0x00000018ff18723e */ /* 0x000fe400000010ff */
[----:B------:R-:W-:Y:S02]  /*1a0b0*/  IADD3.X R7, R9, UR5, RZ, P5, !PT ;  /* 0x0000000509077c10 */ /* 0x000fe4000affe4ff */
[----:B------:R-:W-:Y:S01]  /*1a0c0*/  F2FP.BF16.F32.PACK_AB R25, RZ, R25 ;  /* 0x00000019ff19723e */ /* 0x000fe200000010ff */
[----:B------:R-:W-:Y:S01]  /*1a0d0*/  @P3 STG.E.U16 desc[UR36][R12.64+0x1f2], R3 ;  /* 0x0001f2030c003986 */ /* 0x000fe2000c101524 */
[----:B------:R-:W-:-:S03]  /*1a0e0*/  ISETP.GT.AND P3, PT, R0, RZ, P0 ;  /* 0x000000ff0000720c */ /* 0x000fc60000764270 */
[----:B------:R-:W-:Y:S01]  /*1a0f0*/  @P4 STG.E.U16 desc[UR36][R6.64], R24 ;  /* 0x0000001806004986 */ /* 0x000fe2000c101524 */
[----:B------:R-:W-:-:S03]  /*1a100*/  ISETP.GT.AND P4, PT, R0, 0x1, P0 ;  /* 0x000000010000780c */ /* 0x000fc60000784270 */
[----:B------:R-:W-:Y:S01]  /*1a110*/  @P1 STG.E.U16 desc[UR36][R6.64+0x2], R25 ;  /* 0x0000021906001986 */ /* 0x000fe2000c101524 */
[----:B------:R-:W-:Y:S01]  /*1a120*/  IADD3 R8, P1, R4, UR11, RZ ;  /* 0x0000000b04087c10 */ /* 0x000fe2000ff3e0ff */
[-C--:B------:R-:W-:Y:S01]  /*1a130*/  FMUL R26, R26, R2.reuse ;  /* 0x000000021a1a7220 */ /* 0x080fe20000400000 */
[-C--:B------:R-:W-:Y:S01]  /*1a140*/  FMUL R27, R27, R2.reuse ;  /* 0x000000021b1b7220 */ /* 0x080fe20000400000 */
[----:B------:R-:W-:Y:S02]  /*1a150*/  IADD3 R10, P5, R4, UR11, RZ ;  /* 0x0000000b040a7c10 */ /* 0x000fe4000ffbe0ff */
[----:B------:R-:W-:Y:S02]  /*1a160*/  IADD3.X R9, R5, UR5, RZ, P1, !PT ;  /* 0x0000000505097c10 */ /* 0x000fe40008ffe4ff */
[----:B------:R-:W-:Y:S01]  /*1a170*/  ISETP.GT.AND P1, PT, R0, 0x8, P2 ;  /* 0x000000080000780c */ /* 0x000fe20001724270 */
[----:B------:R-:W-:Y:S01]  /*1a180*/  FMUL R28, R28, R2 ;  /* 0x000000021c1c7220 */ /* 0x000fe20000400000 */
[----:B------:R-:W-:-:S02]  /*1a190*/  F2FP.BF16.F32.PACK_AB R26, RZ, R26 ;  /* 0x0000001aff1a723e */ /* 0x000fc400000010ff */
[----:B------:R-:W-:Y:S02]  /*1a1a0*/  F2FP.BF16.F32.PACK_AB R27, RZ, R27 ;  /* 0x0000001bff1b723e */ /* 0x000fe400000010ff */
[----:B------:R-:W-:Y:S01]  /*1a1b0*/  IADD3.X R11, R5, UR5, RZ, P5, !PT ;  /* 0x00000005050b7c10 */ /* 0x000fe2000affe4ff */
[----:B------:R0:W-:Y:S01]  /*1a1c0*/  @P3 STG.E.U16 desc[UR36][R8.64], R26 ;  /* 0x0000001a08003986 */ /* 0x0001e2000c101524 */
[----:B------:R-:W-:Y:S02]  /*1a1d0*/  F2FP.BF16.F32.PACK_AB R28, RZ, R28 ;  /* 0x0000001cff1c723e */ /* 0x000fe400000010ff */
[C---:B------:R-:W-:Y:S01]  /*1a1e0*/  ISETP.GT.AND P3, PT, R0.reuse, 0x9, P2 ;  /* 0x000000090000780c */ /* 0x040fe20001764270 */
[----:B------:R1:W-:Y:S01]  /*1a1f0*/  @P4 STG.E.U16 desc[UR36][R10.64+0x2], R27 ;  /* 0x0000021b0a004986 */ /* 0x0003e2000c101524 */
[----:B------:R-:W-:Y:S01]  /*1a200*/  ISETP.GT.AND P4, PT, R0, 0x8, P0 ;  /* 0x000000080000780c */ /* 0x000fe20000784270 */
[-C--:B------:R-:W-:Y:S01]  /*1a210*/  FMUL R29, R29, R2.reuse ;  /* 0x000000021d1d7220 */ /* 0x080fe20000400000 */
[----:B------:R-:W-:Y:S01]  /*1a220*/  FMUL R30, R30, R2 ;  /* 0x000000021e1e7220 */ /* 0x000fe20000400000 */
[----:B------:R-:W-:Y:S01]  /*1a230*/  @P1 STG.E.U16 desc[UR36][R6.64+0x10], R28 ;  /* 0x0000101c06001986 */ /* 0x000fe2000c101524 */
[----:B0-----:R-:W-:-:S02]  /*1a240*/  IADD3 R8, P1, R4, UR11, RZ ;  /* 0x0000000b04087c10 */ /* 0x001fc4000ff3e0ff */
[----:B------:R-:W-:Y:S02]  /*1a250*/  F2FP.BF16.F32.PACK_AB R29, RZ, R29 ;  /* 0x0000001dff1d723e */ /* 0x000fe400000010ff */
[----:B------:R-:W-:Y:S02]  /*1a260*/  F2FP.BF16.F32.PACK_AB R30, RZ, R30 ;  /* 0x0000001eff1e723e */ /* 0x000fe400000010ff */
[----:B------:R-:W-:Y:S02]  /*1a270*/  IADD3.X R9, R5, UR5, RZ, P1, !PT ;  /* 0x0000000505097c10 */ /* 0x000fe40008ffe4ff */
[C---:B------:R-:W-:Y:S01]  /*1a280*/  ISETP.GT.AND P1, PT, R0.reuse, 0x9, P0 ;  /* 0x000000090000780c */ /* 0x040fe20000724270 */
[----:B------:R-:W-:Y:S01]  /*1a290*/  @P3 STG.E.U16 desc[UR36][R6.64+0x12], R29 ;  /* 0x0000121d06003986 */ /* 0x000fe2000c101524 */
[-C--:B------:R-:W-:Y:S01]  /*1a2a0*/  FMUL R31, R31, R2.reuse ;  /* 0x000000021f1f7220 */ /* 0x080fe20000400000 */
[----:B------:R-:W-:Y:S02]  /*1a2b0*/  ISETP.GT.AND P3, PT, R0, 0x10, P2 ;  /* 0x000000100000780c */ /* 0x000fe40001764270 */
[----:B------:R0:W-:Y:S01]  /*1a2c0*/  @P4 STG.E.U16 desc[UR36][R8.64+0x10], R30 ;  /* 0x0000101e08004986 */ /* 0x0001e2000c101524 */
[----:B-1----:R-:W-:Y:S01]  /*1a2d0*/  IADD3 R10, P4, R4, UR11, RZ ;  /* 0x0000000b040a7c10 */ /* 0x002fe2000ff9e0ff */
[----:B------:R-:W-:Y:S01]  /*1a2e0*/  FMUL R32, R32, R2 ;  /* 0x0000000220207220 */ /* 0x000fe20000400000 */
[----:B------:R-:W-:-:S02]  /*1a2f0*/  F2FP.BF16.F32.PACK_AB R31, RZ, R31 ;  /* 0x0000001fff1f723e */ /* 0x000fc400000010ff */
[----:B------:R-:W-:Y:S02]  /*1a300*/  IADD3.X R11, R5, UR5, RZ, P4, !PT ;  /* 0x00000005050b7c10 */ /* 0x000fe4000a7fe4ff */
        /* <DEDUP_REMOVED lines=10> */
[----:B------:R-:W-:Y:S01]  /*1a3b0*/  IADD3.X R9, R5, UR5, RZ, P3, !PT ;  /* 0x0000000505097c10 */ /* 0x000fe20009ffe4ff */
[----:B------:R-:W-:Y:S01]  /*1a3c0*/  @P4 STG.E.U16 desc[UR36][R6.64+0x22], R33 ;  /* 0x0000222106004986 */ /* 0x000fe2000c101524 */
[----:B------:R-:W-:-:S03]  /*1a3d0*/  ISETP.GT.AND P3, PT, R0, 0x11, P0 ;  /* 0x000000110000780c */ /* 0x000fc60000764270 */
[----:B------:R0:W-:Y:S01]  /*1a3e0*/  @P1 STG.E.U16 desc[UR36][R8.64+0x20], R34 ;  /* 0x0000202208001986 */ /* 0x0001e2000c101524 */
[C---:B------:R-:W-:Y:S01]  /*1a3f0*/  ISETP.GT.AND P1, PT, R0.reuse, 0x18, P2 ;  /* 0x000000180000780c */ /* 0x040fe20001724270 */
[-C--:B------:R-:W-:Y:S01]  /*1a400*/  FMUL R35, R35, R2.reuse ;  /* 0x0000000223237220 */ /* 0x080fe20000400000 */
[----:B------:R-:W-:Y:S01]  /*1a410*/  ISETP.GT.AND P4, PT, R0, 0x19, P2 ;  /* 0x000000190000780c */ /* 0x000fe20001784270 */
[-C--:B------:R-:W-:Y:S01]  /*1a420*/  FMUL R36, R36, R2.reuse ;  /* 0x0000000224247220 */ /* 0x080fe20000400000 */
[----:B-1----:R-:W-:Y:S01]  /*1a430*/  IADD3 R10, P5, R4, UR11, RZ ;  /* 0x0000000b040a7c10 */ /* 0x002fe2000ffbe0ff */
[----:B------:R-:W-:Y:S01]  /*1a440*/  FMUL R37, R37, R2 ;  /* 0x0000000225257220 */ /* 0x000fe20000400000 */
[----:B------:R-:W-:Y:S02]  /*1a450*/  F2FP.BF16.F32.PACK_AB R35, RZ, R35 ;  /* 0x00000023ff23723e */ /* 0x000fe400000010ff */
[----:B------:R-:W-:Y:S02]  /*1a460*/  IADD3.X R11, R5, UR5, RZ, P5, !PT ;  /* 0x00000005050b7c10 */ /* 0x000fe4000affe4ff */
[----:B------:R-:W-:-:S02]  /*1a470*/  F2FP.BF16.F32.PACK_AB R36, RZ, R36 ;  /* 0x00000024ff24723e */ /* 0x000fc400000010ff */
[----:B------:R-:W-:Y:S01]  /*1a480*/  F2FP.BF16.F32.PACK_AB R37, RZ, R37 ;  /* 0x00000025ff25723e */ /* 0x000fe200000010ff */
[----:B------:R1:W-:Y:S04]  /*1a490*/  @P3 STG.E.U16 desc[UR36][R10.64+0x22], R35 ;  /* 0x000022230a003986 */ /* 0x0003e8000c101524 */
[----:B------:R-:W-:Y:S01]  /*1a4a0*/  @P1 STG.E.U16 desc[UR36][R6.64+0x30], R36 ;  /* 0x0000302406001986 */ /* 0x000fe2000c101524 */
[----:B------:R-:W-:-:S03]  /*1a4b0*/  ISETP.GT.AND P1, PT, R0, 0x18, P0 ;  /* 0x000000180000780c */ /* 0x000fc60000724270 */
[----:B------:R-:W-:Y:S01]  /*1a4c0*/  @P4 STG.E.U16 desc[UR36][R6.64+0x32], R37 ;  /* 0x0000322506004986 */ /* 0x000fe2000c101524 */
[----:B------:R-:W-:Y:S01]  /*1a4d0*/  ISETP.GT.AND P4, PT, R0, 0x19, P0 ;  /* 0x000000190000780c */ /* 0x000fe20000784270 */
[-C--:B------:R-:W-:Y:S01]  /*1a4e0*/  FMUL R38, R38, R2.reuse ;  /* 0x0000000226267220 */ /* 0x080fe20000400000 */
[----:B------:R-:W-:Y:S01]  /*1a4f0*/  FMUL R39, R39, R2 ;  /* 0x0000000227277220 */ /* 0x000fe20000400000 */
[C---:B0-----:R-:W-:Y:S02]  /*1a500*/  IADD3 R8, P3, R4.reuse, UR11, RZ ;  /* 0x0000000b04087c10 */ /* 0x041fe4000ff7e0ff */
[----:B-1----:R-:W-:Y:S02]  /*1a510*/  IADD3 R10, P5, R4, UR11, RZ ;  /* 0x0000000b040a7c10 */ /* 0x002fe4000ffbe0ff */
[----:B------:R-:W-:Y:S02]  /*1a520*/  F2FP.BF16.F32.PACK_AB R38, RZ, R38 ;  /* 0x00000026ff26723e */ /* 0x000fe400000010ff */
[----:B------:R-:W-:-:S02]  /*1a530*/  IADD3.X R9, R5, UR5, RZ, P3, !PT ;  /* 0x0000000505097c10 */ /* 0x000fc40009ffe4ff */
[----:B------:R-:W-:Y:S02]  /*1a540*/  F2FP.BF16.F32.PACK_AB R39, RZ, R39 ;  /* 0x00000027ff27723e */ /* 0x000fe400000010ff */
[----:B------:R-:W-:Y:S01]  /*1a550*/  IADD3.X R11, R5, UR5, RZ, P5, !PT ;  /* 0x00000005050b7c10 */ /* 0x000fe2000affe4ff */
[----:B------:R0:W-:Y:S01]  /*1a560*/  @P1 STG.E.U16 desc[UR36][R8.64+0x30], R38 ;  /* 0x0000302608001986 */ /* 0x0001e2000c101524 */
[----:B------:R-:W-:-:S03]  /*1a570*/  ISETP.GT.AND P3, PT, R0, 0x20, P2 ;  /* 0x000000200000780c */ /* 0x000fc60001764270 */
[----:B------:R1:W-:Y:S01]  /*1a580*/  @P4 STG.E.U16 desc[UR36][R10.64+0x32], R39 ;  /* 0x000032270a004986 */ /* 0x0003e2000c101524 */
[----:B------:R-:W-:Y:S01]  /*1a590*/  ISETP.GT.AND P4, PT, R0, 0x21, P2 ;  /* 0x000000210000780c */ /* 0x000fe20001784270 */
[-C--:B------:R-:W-:Y:S01]  /*1a5a0*/  FMUL R40, R40, R2.reuse ;  /* 0x0000000228287220 */ /* 0x080fe20000400000 */
[----:B------:R-:W-:Y:S01]  /*1a5b0*/  FMUL R41, R41, R2 ;  /* 0x0000000229297220 */ /* 0x000fe20000400000 */
[----:B------:R-:W-:Y:S02]  /*1a5c0*/  ISETP.GT.AND P5, PT, R0, 0x20, P0 ;  /* 0x000000200000780c */ /* 0x000fe400007a4270 */
[----:B0-----:R-:W-:Y:S02]  /*1a5d0*/  IADD3 R8, P1, R4, UR11, RZ ;  /* 0x0000000b04087c10 */ /* 0x001fe4000ff3e0ff */
[----:B------:R-:W-:Y:S02]  /*1a5e0*/  F2FP.BF16.F32.PACK_AB R40, RZ, R40 ;  /* 0x00000028ff28723e */ /* 0x000fe400000010ff */
[----:B------:R-:W-:-:S02]  /*1a5f0*/  F2FP.BF16.F32.PACK_AB R41, RZ, R41 ;  /* 0x00000029ff29723e */ /* 0x000fc400000010ff */
[----:B------:R-:W-:Y:S02]  /*1a600*/  IADD3.X R9, R5, UR5, RZ, P1, !PT ;  /* 0x0000000505097c10 */ /* 0x000fe40008ffe4ff */
[----:B------:R-:W-:Y:S01]  /*1a610*/  ISETP.GT.AND P1, PT, R0, 0x21, P0 ;  /* 0x000000210000780c */ /* 0x000fe20000724270 */
[-C--:B------:R-:W-:Y:S01]  /*1a620*/  FMUL R42, R42, R2.reuse ;  /* 0x000000022a2a7220 */ /* 0x080fe20000400000 */
[----:B------:R-:W-:Y:S01]  /*1a630*/  @P3 STG.E.U16 desc[UR36][R6.64+0x40], R40 ;  /* 0x0000402806003986 */ /* 0x000fe2000c101524 */
[-C--:B------:R-:W-:Y:S01]  /*1a640*/  FMUL R43, R43, R2.reuse ;  /* 0x000000022b2b7220 */ /* 0x080fe20000400000 */
[----:B------:R-:W-:Y:S02]  /*1a650*/  ISETP.GT.AND P3, PT, R0, 0x28, P2 ;  /* 0x000000280000780c */ /* 0x000fe40001764270 */
[----:B------:R-:W-:Y:S01]  /*1a660*/  @P4 STG.E.U16 desc[UR36][R6.64+0x42], R41 ;  /* 0x0000422906004986 */ /* 0x000fe2000c101524 */
[----:B-1----:R-:W-:Y:S01]  /*1a670*/  IADD3 R10, P4, R4, UR11, RZ ;  /* 0x0000000b040a7c10 */ /* 0x002fe2000ff9e0ff */
        /* <DEDUP_REMOVED lines=439> */
[----:B------:R-:W-:Y:S01]  /*1c1f0*/  ISETP.GT.AND P1, PT, R0, 0xd8, P2 ;  /* 0x000000d80000780c */ /* 0x000fe20001724270 */
[-C--:B------:R-:W-:Y:S01]  /*1c200*/  FMUL R131, R131, R2.reuse ;  /* 0x0000000283837220 */ /* 0x080fe20000400000 */
[-C--:B------:R-:W-:Y:S01]  /*1c210*/  FMUL R132, R132, R2.reuse ;  /* 0x0000000284847220 */ /* 0x080fe20000400000 */
[----:B-1----:R-:W-:Y:S02]  /*1c220*/  IADD3 R10, P5, R4, UR11, RZ ;  /* 0x0000000b040a7c10 */ /* 0x002fe4000ffbe0ff */
[----:B------:R-:W-:Y:S01]  /*1c230*/  ISETP.GT.AND P4, PT, R0, 0xd9, P2 ;  /* 0x000000d90000780c */ /* 0x000fe20001784270 */
[----:B------:R-:W-:Y:S01]  /*1c240*/  FMUL R133, R133, R2 ;  /* 0x0000000285857220 */ /* 0x000fe20000400000 */
[----:B------:R-:W-:Y:S02]  /*1c250*/  F2FP.BF16.F32.PACK_AB R131, RZ, R131 ;  /* 0x00000083ff83723e */ /* 0x000fe400000010ff */
[----:B------:R-:W-:-:S02]  /*1c260*/  IADD3.X R11, R5, UR5, RZ, P5, !PT ;  /* 0x00000005050b7c10 */ /* 0x000fc4000affe4ff */
[----:B------:R-:W-:Y:S02]  /*1c270*/  F2FP.BF16.F32.PACK_AB R132, RZ, R132 ;  /* 0x00000084ff84723e */ /* 0x000fe400000010ff */
[----:B------:R-:W-:Y:S01]  /*1c280*/  F2FP.BF16.F32.PACK_AB R133, RZ, R133 ;  /* 0x00000085ff85723e */ /* 0x000fe200000010ff */
[----:B------:R1:W-:Y:S04]  /*1c290*/  @P3 STG.E.U16 desc[UR36][R10.64+0x1a2], R131 ;  /* 0x0001a2830a003986 */ /* 0x0003e8000c101524 */
[----:B------:R-:W-:Y:S01]  /*1c2a0*/  @P1 STG.E.U16 desc[UR36][R6.64+0x1b0], R132 ;  /* 0x0001b08406001986 */ /* 0x000fe2000c101524 */
[----:B0-----:R-:W-:-:S03]  /*1c2b0*/  IADD3 R8, P1, R4, UR11, RZ ;  /* 0x0000000b04087c10 */ /* 0x001fc6000ff3e0ff */
[----:B------:R-:W-:Y:S01]  /*1c2c0*/  @P4 STG.E.U16 desc[UR36][R6.64+0x1b2], R133 ;  /* 0x0001b28506004986 */ /* 0x000fe2000c101524 */
[C---:B------:R-:W-:Y:S02]  /*1c2d0*/  ISETP.GT.AND P4, PT, R0.reuse, 0xd8, P0 ;  /* 0x000000d80000780c */ /* 0x040fe40000784270 */
[----:B------:R-:W-:Y:S02]  /*1c2e0*/  ISETP.GT.AND P3, PT, R0, 0xd9, P0 ;  /* 0x000000d90000780c */ /* 0x000fe40000764270 */
[----:B------:R-:W-:Y:S01]  /*1c2f0*/  IADD3.X R9, R5, UR5, RZ, P1, !PT ;  /* 0x0000000505097c10 */ /* 0x000fe20008ffe4ff */
[-C--:B------:R-:W-:Y:S01]  /*1c300*/  FMUL R134, R134, R2.reuse ;  /* 0x0000000286867220 */ /* 0x080fe20000400000 */
[----:B------:R-:W-:Y:S01]  /*1c310*/  ISETP.GT.AND P1, PT, R0, 0xe0, P2 ;  /* 0x000000e00000780c */ /* 0x000fe20001724270 */
[-C--:B------:R-:W-:Y:S01]  /*1c320*/  FMUL R135, R135, R2.reuse ;  /* 0x0000000287877220 */ /* 0x080fe20000400000 */
[----:B------:R-:W-:Y:S01]  /*1c330*/  FMUL R136, R136, R2 ;  /* 0x0000000288887220 */ /* 0x000fe20000400000 */
[----:B-1----:R-:W-:-:S02]  /*1c340*/  IADD3 R10, P5, R4, UR11, RZ ;  /* 0x0000000b040a7c10 */ /* 0x002fc4000ffbe0ff */
[----:B------:R-:W-:Y:S02]  /*1c350*/  F2FP.BF16.F32.PACK_AB R134, RZ, R134 ;  /* 0x00000086ff86723e */ /* 0x000fe400000010ff */
[----:B------:R-:W-:Y:S02]  /*1c360*/  F2FP.BF16.F32.PACK_AB R135, RZ, R135 ;  /* 0x00000087ff87723e */ /* 0x000fe400000010ff */
[----:B------:R-:W-:Y:S02]  /*1c370*/  IADD3.X R11, R5, UR5, RZ, P5, !PT ;  /* 0x00000005050b7c10 */ /* 0x000fe4000affe4ff */
        /* <DEDUP_REMOVED lines=8> */
[----:B0-----:R-:W-:-:S03]  /*1c400*/  IADD3 R8, P4, R4, UR11, RZ ;  /* 0x0000000b04087c10 */ /* 0x001fc6000ff9e0ff */
[----:B------:R-:W-:Y:S02]  /*1c410*/  F2FP.BF16.F32.PACK_AB R137, RZ, R137 ;  /* 0x00000089ff89723e */ /* 0x000fe400000010ff */
[----:B------:R-:W-:Y:S02]  /*1c420*/  F2FP.BF16.F32.PACK_AB R138, RZ, R138 ;  /* 0x0000008aff8a723e */ /* 0x000fe400000010ff */
[----:B------:R-:W-:Y:S01]  /*1c430*/  IADD3.X R9, R5, UR5, RZ, P4, !PT ;  /* 0x0000000505097c10 */ /* 0x000fe2000a7fe4ff */
[----:B------:R-:W-:Y:S04]  /*1c440*/  @P3 STG.E.U16 desc[UR36][R6.64+0x1c2], R137 ;  /* 0x0001c28906003986 */ /* 0x000fe8000c101524 */
[----:B------:R0:W-:Y:S01]  /*1c450*/  @P1 STG.E.U16 desc[UR36][R8.64+0x1c0], R138 ;  /* 0x0001c08a08001986 */ /* 0x0001e2000c101524 */
[C---:B------:R-:W-:Y:S01]  /*1c460*/  ISETP.GT.AND P1, PT, R0.reuse, 0xe1, P0 ;  /* 0x000000e10000780c */ /* 0x040fe20000724270 */
[----:B------:R-:W-:Y:S01]  /*1c470*/  FMUL R139, R139, R2 ;  /* 0x000000028b8b7220 */ /* 0x000fe20000400000 */
[----:B------:R-:W-:-:S02]  /*1c480*/  ISETP.GT.AND P4, PT, R0, 0xe8, P2 ;  /* 0x000000e80000780c */ /* 0x000fc40001784270 */
[----:B------:R-:W-:Y:S01]  /*1c490*/  ISETP.GT.AND P3, PT, R0, 0xe9, P2 ;  /* 0x000000e90000780c */ /* 0x000fe20001764270 */
[-C--:B------:R-:W-:Y:S01]  /*1c4a0*/  FMUL R140, R140, R2.reuse ;  /* 0x000000028c8c7220 */ /* 0x080fe20000400000 */
[----:B------:R-:W-:Y:S01]  /*1c4b0*/  FMUL R141, R141, R2 ;  /* 0x000000028d8d7220 */ /* 0x000fe20000400000 */
[----:B------:R-:W-:Y:S02]  /*1c4c0*/  F2FP.BF16.F32.PACK_AB R139, RZ, R139 ;  /* 0x0000008bff8b723e */ /* 0x000fe400000010ff */
[----:B0-----:R-:W-:-:S04]  /*1c4d0*/  IADD3 R8, P5, R4, UR11, RZ ;  /* 0x0000000b04087c10 */ /* 0x001fc8000ffbe0ff */
[----:B------:R-:W-:Y:S02]  /*1c4e0*/  IADD3.X R9, R5, UR5, RZ, P5, !PT ;  /* 0x0000000505097c10 */ /* 0x000fe4000affe4ff */
[----:B------:R-:W-:Y:S02]  /*1c4f0*/  F2FP.BF16.F32.PACK_AB R140, RZ, R140 ;  /* 0x0000008cff8c723e */ /* 0x000fe400000010ff */
[----:B------:R-:W-:Y:S01]  /*1c500*/  F2FP.BF16.F32.PACK_AB R141, RZ, R141 ;  /* 0x0000008dff8d723e */ /* 0x000fe200000010ff */
[----:B------:R0:W-:Y:S01]  /*1c510*/  @P1 STG.E.U16 desc[UR36][R8.64+0x1c2], R139 ;  /* 0x0001c28b08001986 */ /* 0x0001e2000c101524 */
[----:B------:R-:W-:Y:S01]  /*1c520*/  ISETP.GT.AND P1, PT, R0, 0xe8, P0 ;  /* 0x000000e80000780c */ /* 0x000fe20000724270 */
[----:B------:R-:W-:Y:S02]  /*1c530*/  FMUL R142, R142, R2 ;  /* 0x000000028e8e7220 */ /* 0x000fe40000400000 */
[----:B------:R-:W-:Y:S01]  /*1c540*/  @P4 STG.E.U16 desc[UR36][R6.64+0x1d0], R140 ;  /* 0x0001d08c06004986 */ /* 0x000fe2000c101524 */
[----:B------:R-:W-:-:S03]  /*1c550*/  ISETP.GT.AND P4, PT, R0, 0xe9, P0 ;  /* 0x000000e90000780c */ /* 0x000fc60000784270 */
[----:B------:R-:W-:Y:S01]  /*1c560*/  @P3 STG.E.U16 desc[UR36][R6.64+0x1d2], R141 ;  /* 0x0001d28d06003986 */ /* 0x000fe2000c101524 */
[C---:B------:R-:W-:Y:S01]  /*1c570*/  IADD3 R10, P3, R4.reuse, UR11, RZ ;  /* 0x0000000b040a7c10 */ /* 0x040fe2000ff7e0ff */
[----:B------:R-:W-:Y:S01]  /*1c580*/  FMUL R143, R143, R2 ;  /* 0x000000028f8f7220 */ /* 0x000fe20000400000 */
[----:B------:R-:W-:Y:S02]  /*1c590*/  F2FP.BF16.F32.PACK_AB R142, RZ, R142 ;  /* 0x0000008eff8e723e */ /* 0x000fe400000010ff */
[----:B0-----:R-:W-:Y:S02]  /*1c5a0*/  IADD3 R8, P5, R4, UR11, RZ ;  /* 0x0000000b04087c10 */ /* 0x001fe4000ffbe0ff */
[C---:B------:R-:W-:Y:S02]  /*1c5b0*/  IADD3.X R11, R5.reuse, UR5, RZ, P3, !PT ;  /* 0x00000005050b7c10 */ /* 0x040fe40009ffe4ff */
[----:B------:R-:W-:Y:S02]  /*1c5c0*/  F2FP.BF16.F32.PACK_AB R143, RZ, R143 ;  /* 0x0000008fff8f723e */ /* 0x000fe400000010ff */
[----:B------:R-:W-:Y:S01]  /*1c5d0*/  IADD3.X R9, R5, UR5, RZ, P5, !PT ;  /* 0x0000000505097c10 */ /* 0x000fe2000affe4ff */
[----:B------:R-:W-:Y:S01]  /*1c5e0*/  @P1 STG.E.U16 desc[UR36][R10.64+0x1d0], R142 ;  /* 0x0001d08e0a001986 */ /* 0x000fe2000c101524 */
[----:B------:R-:W-:-:S02]  /*1c5f0*/  ISETP.GT.AND P3, PT, R0, 0xf0, P2 ;  /* 0x000000f00000780c */ /* 0x000fc40001764270 */
[----:B------:R-:W-:Y:S01]  /*1c600*/  ISETP.GT.AND P1, PT, R0, 0xf1, P2 ;  /* 0x000000f10000780c */ /* 0x000fe20001724270 */
[-C--:B------:R-:W-:Y:S01]  /*1c610*/  FMUL R144, R144, R2.reuse ;  /* 0x0000000290907220 */ /* 0x080fe20000400000 */
[-C--:B------:R-:W-:Y:S01]  /*1c620*/  FMUL R145, R145, R2.reuse ;  /* 0x0000000291917220 */ /* 0x080fe20000400000 */
[----:B------:R0:W-:Y:S01]  /*1c630*/  @P4 STG.E.U16 desc[UR36][R8.64+0x1d2], R143 ;  /* 0x0001d28f08004986 */ /* 0x0001e2000c101524 */
[----:B------:R-:W-:Y:S01]  /*1c640*/  ISETP.GT.AND P4, PT, R0, 0xf0, P0 ;  /* 0x000000f00000780c */ /* 0x000fe20000784270 */
[----:B------:R-:W-:Y:S01]  /*1c650*/  FMUL R146, R146, R2 ;  /* 0x0000000292927220 */ /* 0x000fe20000400000 */
[----:B------:R-:W-:Y:S02]  /*1c660*/  F2FP.BF16.F32.PACK_AB R144, RZ, R144 ;  /* 0x00000090ff90723e */ /* 0x000fe400000010ff */
[----:B------:R-:W-:Y:S02]  /*1c670*/  F2FP.BF16.F32.PACK_AB R145, RZ, R145 ;  /* 0x00000091ff91723e */ /* 0x000fe400000010ff */
[----:B------:R-:W-:Y:S01]  /*1c680*/  IADD3 R12, P5, R4, UR11, RZ ;  /* 0x0000000b040c7c10 */ /* 0x000fe2000ffbe0ff */
[----:B------:R1:W-:Y:S01]  /*1c690*/  @P3 STG.E.U16 desc[UR36][R6.64+0x1e0], R144 ;  /* 0x0001e09006003986 */ /* 0x0003e2000c101524 */
[----:B------:R-:W-:-:S02]  /*1c6a0*/  F2FP.BF16.F32.PACK_AB R146, RZ, R146 ;  /* 0x00000092ff92723e */ /* 0x000fc400000010ff */
[----:B------:R-:W-:Y:S01]  /*1c6b0*/  IADD3.X R13, R5, UR5, RZ, P5, !PT ;  /* 0x00000005050d7c10 */ /* 0x000fe2000affe4ff */
[----:B------:R1:W-:Y:S01]  /*1c6c0*/  @P1 STG.E.U16 desc[UR36][R6.64+0x1e2], R145 ;  /* 0x0001e29106001986 */ /* 0x0003e2000c101524 */
[C---:B------:R-:W-:Y:S02]  /*1c6d0*/  ISETP.GT.AND P1, PT, R0.reuse, 0xf1, P0 ;  /* 0x000000f10000780c */ /* 0x040fe40000724270 */
[----:B------:R-:W-:Y:S01]  /*1c6e0*/  ISETP.GT.AND P3, PT, R0, 0xf8, P2 ;  /* 0x000000f80000780c */ /* 0x000fe20001764270 */
[-C--:B------:R-:W-:Y:S01]  /*1c6f0*/  FMUL R147, R147, R2.reuse ;  /* 0x0000000293937220 */ /* 0x080fe20000400000 */
[----:B------:R1:W-:Y:S01]  /*1c700*/  @P4 STG.E.U16 desc[UR36][R12.64+0x1e0], R146 ;  /* 0x0001e0920c004986 */ /* 0x0003e2000c101524 */
[----:B------:R-:W-:Y:S01]  /*1c710*/  FMUL R148, R148, R2 ;  /* 0x0000000294947220 */ /* 0x000fe20000400000 */
[----:B0-----:R-:W-:Y:S02]  /*1c720*/  IADD3 R8, P4, R4, UR11, RZ ;  /* 0x0000000b04087c10 */ /* 0x001fe4000ff9e0ff */
[----:B------:R-:W-:-:S02]  /*1c730*/  F2FP.BF16.F32.PACK_AB R147, RZ, R147 ;  /* 0x00000093ff93723e */ /* 0x000fc400000010ff */
[----:B------:R-:W-:Y:S02]  /*1c740*/  IADD3.X R9, R5, UR5, RZ, P4, !PT ;  /* 0x0000000505097c10 */ /* 0x000fe4000a7fe4ff */
[----:B------:R-:W-:Y:S02]  /*1c750*/  F2FP.BF16.F32.PACK_AB R148, RZ, R148 ;  /* 0x00000094ff94723e */ /* 0x000fe400000010ff */
[C---:B------:R-:W-:Y:S01]  /*1c760*/  ISETP.GT.AND P2, PT, R0.reuse, 0xf9, P2 ;  /* 0x000000f90000780c */ /* 0x040fe20001744270 */
[----:B------:R1:W-:Y:S01]  /*1c770*/  @P1 STG.E.U16 desc[UR36][R8.64+0x1e2], R147 ;  /* 0x0001e29308001986 */ /* 0x0003e2000c101524 */
[C---:B------:R-:W-:Y:S01]  /*1c780*/  ISETP.GT.AND P4, PT, R0.reuse, 0xf8, P0 ;  /* 0x000000f80000780c */ /* 0x040fe20000784270 */
[-C--:B------:R-:W-:Y:S01]  /*1c790*/  FMUL R149, R149, R2.reuse ;  /* 0x0000000295957220 */ /* 0x080fe20000400000 */
[----:B------:R-:W-:Y:S01]  /*1c7a0*/  ISETP.GT.AND P0, PT, R0, 0xf9, P0 ;  /* 0x000000f90000780c */ /* 0x000fe20000704270 */
[----:B------:R1:W-:Y:S01]  /*1c7b0*/  @P3 STG.E.U16 desc[UR36][R6.64+0x1f0], R148 ;  /* 0x0001f09406003986 */ /* 0x0003e2000c101524 */
[-C--:B------:R-:W-:Y:S01]  /*1c7c0*/  FMUL R150, R150, R2.reuse ;  /* 0x0000000296967220 */ /* 0x080fe20000400000 */
[C---:B------:R-:W-:Y:S01]  /*1c7d0*/  IADD3 R10, P3, R4.reuse, UR11, RZ ;  /* 0x0000000b040a7c10 */ /* 0x040fe2000ff7e0ff */
[----:B------:R-:W-:Y:S01]  /*1c7e0*/  FMUL R151, R151, R2 ;  /* 0x0000000297977220 */ /* 0x000fe20000400000 */
[----:B------:R-:W-:-:S02]  /*1c7f0*/  IADD3 R4, P1, R4, UR11, RZ ;  /* 0x0000000b04047c10 */ /* 0x000fc4000ff3e0ff */
[----:B------:R-:W-:Y:S02]  /*1c800*/  F2FP.BF16.F32.PACK_AB R149, RZ, R149 ;  /* 0x00000095ff95723e */ /* 0x000fe400000010ff */
[C---:B------:R-:W-:Y:S02]  /*1c810*/  IADD3.X R11, R5.reuse, UR5, RZ, P3, !PT ;  /* 0x00000005050b7c10 */ /* 0x040fe40009ffe4ff */
[----:B------:R-:W-:Y:S02]  /*1c820*/  F2FP.BF16.F32.PACK_AB R150, RZ, R150 ;  /* 0x00000096ff96723e */ /* 0x000fe400000010ff */
[----:B------:R-:W-:Y:S02]  /*1c830*/  IADD3.X R5, R5, UR5, RZ, P1, !PT ;  /* 0x0000000505057c10 */ /* 0x000fe40008ffe4ff */
[----:B------:R-:W-:Y:S01]  /*1c840*/  F2FP.BF16.F32.PACK_AB R151, RZ, R151 ;  /* 0x00000097ff97723e */ /* 0x000fe200000010ff */
[----:B------:R1:W-:Y:S04]  /*1c850*/  @P2 STG.E.U16 desc[UR36][R6.64+0x1f2], R149 ;  /* 0x0001f29506002986 */ /* 0x0003e8000c101524 */
[----:B------:R1:W-:Y:S04]  /*1c860*/  @P4 STG.E.U16 desc[UR36][R4.64+0x1f0], R150 ;  /* 0x0001f09604004986 */ /* 0x0003e8000c101524 */
[----:B------:R1:W-:Y:S02]  /*1c870*/  @P0 STG.E.U16 desc[UR36][R10.64+0x1f2], R151 ;  /* 0x0001f2970a000986 */ /* 0x0003e4000c101524 */
.L_x_295:
[----:B------:R-:W-:Y:S05]  /*1c880*/  BSYNC B0 ;  /* 0x0000000000007941 */ /* 0x000fea0003800000 */
.L_x_29:
[----:B01----:R-:W2:Y:S04]  /*1c890*/  LDL.LU R5, [R1+0x400] ;  /* 0x0004000001057983 */ /* 0x003ea80000300800 */
[----:B------:R-:W2:Y:S01]  /*1c8a0*/  LDL.LU R4, [R1+0x404] ;  /* 0x0004040001047983 */ /* 0x000ea20000300800 */
[----:B------:R-:W-:Y:S01]  /*1c8b0*/  ULDC UR4, c[0x0][0xc] ;  /* 0x0000030000047ab9 */ /* 0x000fe20000000800 */
[----:B------:R-:W-:Y:S01]  /*1c8c0*/  ULDC UR5, c[0x0][0x10] ;  /* 0x0000040000057ab9 */ /* 0x000fe20000000800 */
[----:B-----5:R-:W2:Y:S01]  /*1c8d0*/  LDC R3, c[0x0][0x14] ;  /* 0x00000500ff037b82 */ /* 0x020ea20000000800 */
[----:B------:R-:W-:Y:S01]  /*1c8e0*/  UIMAD.WIDE.U32 UR4, UR4, UR5, URZ ;  /* 0x00000005040472a5 */ /* 0x000fe2000f8e003f */
[----:B------:R-:W-:Y:S01]  /*1c8f0*/  PRMT R0, RZ, 0x7610, R0 ;  /* 0x00007610ff007816 */ /* 0x000fe20000000000 */
[----:B------:R-:W-:Y:S01]  /*1c900*/  UMOV UR42, 0xffffffff ;  /* 0xffffffff002a7882 */ /* 0x000fe20000000000 */
[----:B------:R-:W-:-:S03]  /*1c910*/  UMOV UR45, 0xffffffff ;  /* 0xffffffff002d7882 */ /* 0x000fc60000000000 */
[----:B--2---:R-:W-:-:S04]  /*1c920*/  IMAD.WIDE.U32 R4, R3, UR4, R4 ;  /* 0x0000000403047c25 */ /* 0x004fc8000f8e0004 */
[----:B------:R-:W-:Y:S01]  /*1c930*/  IMAD R3, R3, UR5, RZ ;  /* 0x0000000503037c24 */ /* 0x000fe2000f8e02ff */
[----:B------:R-:W-:Y:S01]  /*1c940*/  ULDC.64 UR4, c[0x0][0x650] ;  /* 0x0001940000047ab9 */ /* 0x000fe20000000a00 */
[----:B------:R-:W-:Y:S01]  /*1c950*/  IMAD.MOV.U32 R21, RZ, RZ, R4 ;  /* 0x000000ffff157224 */ /* 0x000fe200078e0004 */
[----:B------:R-:W-:Y:S01]  /*1c960*/  ISETP.GE.U32.AND P0, PT, R4, UR4, PT ;  /* 0x0000000404007c0c */ /* 0x000fe2000bf06070 */
[----:B------:R-:W-:-:S05]  /*1c970*/  IMAD.IADD R23, R5, 0x1, R3 ;  /* 0x0000000105177824 */ /* 0x000fca00078e0203 */
[----:B------:R0:W-:Y:S01]  /*1c980*/  STL [R1+0x400], R23 ;  /* 0x0004001701007387 */ /* 0x0001e20000100800 */
[----:B------:R-:W-:-:S03]  /*1c990*/  ISETP.GE.U32.AND.EX P0, PT, R23, UR5, PT, P0 ;  /* 0x0000000517007c0c */ /* 0x000fc6000bf06100 */
[----:B------:R0:W-:Y:S10]  /*1c9a0*/  STL [R1+0x404], R21 ;  /* 0x0004041501007387 */ /* 0x0001f40000100800 */
[----:B0-----:R-:W-:Y:S05]  /*1c9b0*/  @P0 BRA `(.L_x_296) ;  /* 0x0000000400780947 */ /* 0x001fea0003800000 */
[----:B---3--:R-:W0:Y:S01]  /*1c9c0*/  S2R R17, SR_CTAID.X ;  /* 0x0000000000117919 */ /* 0x008e220000002500 */
[----:B------:R-:W1:Y:S01]  /*1c9d0*/  LDC.64 R10, c[0x0][0x628] ;  /* 0x00018a00ff0a7b82 */ /* 0x000e620000000a00 */
[----:B------:R-:W-:Y:S01]  /*1c9e0*/  ULDC UR4, c[0x0][0x150] ;  /* 0x0000540000047ab9 */ /* 0x000fe20000000800 */
[----:B------:R-:W-:Y:S01]  /*1c9f0*/  IMAD.MOV.U32 R8, RZ, RZ, R21 ;  /* 0x000000ffff087224 */ /* 0x000fe200078e0015 */
[----:B------:R-:W2:Y:S01]  /*1ca00*/  S2R R19, SR_CTAID.Y ;  /* 0x0000000000137919 */ /* 0x000ea20000002600 */
[----:B------:R-:W-:-:S04]  /*1ca10*/  IMAD.MOV.U32 R9, RZ, RZ, R23 ;  /* 0x000000ffff097224 */ /* 0x000fc800078e0017 */
[----:B------:R-:W3:Y:S08]  /*1ca20*/  LDC R20, c[0x0][0x144] ;  /* 0x00005100ff147b82 */ /* 0x000ef00000000800 */
[----:B------:R-:W2:Y:S08]  /*1ca30*/  LDC R12, c[0x0][0x630] ;  /* 0x00018c00ff0c7b82 */ /* 0x000eb00000000800 */
[----:B----4-:R-:W4:Y:S01]  /*1ca40*/  LDC.64 R14, c[0x0][0x620] ;  /* 0x00018800ff0e7b82 */ /* 0x010f220000000a00 */
[----:B-1----:R-:W-:-:S04]  /*1ca50*/  ISETP.NE.U32.AND P0, PT, R10, RZ, PT ;  /* 0x000000ff0a00720c */ /* 0x002fc80003f05070 */
[----:B------:R-:W-:Y:S02]  /*1ca60*/  ISETP.NE.AND.EX P0, PT, R11, RZ, PT, P0 ;  /* 0x000000ff0b00720c */ /* 0x000fe40003f05300 */
[----:B0-----:R-:W-:-:S05]  /*1ca70*/  I2FP.F32.U32 R0, R17 ;  /* 0x0000001100007245 */ /* 0x001fca0000201000 */
[----:B------:R-:W-:-:S04]  /*1ca80*/  FMUL R0, R0, UR4 ;  /* 0x0000000400007c20 */ /* 0x000fc80008400000 */
[----:B------:R0:W1:Y:S02]  /*1ca90*/  F2I.U32.TRUNC.NTZ R18, R0 ;  /* 0x0000000000127305 */ /* 0x000064000020f000 */
[----:B--23--:R-:W-:Y:S05]  /*1caa0*/  @!P0 BRA `(.L_x_297) ;  /* 0x0000000000288947 */ /* 0x00cfea0003800000 */
[----:B0-----:R-:W0:Y:S02]  /*1cab0*/  LDC R0, c[0x0][0x634] ;  /* 0x00018d00ff007b82 */ /* 0x001e240000000800 */
        /* <DEDUP_REMOVED lines=9> */
.L_x_297:
[-CC-:B------:R-:W-:Y:S01]  /*1cb50*/  SHF.R.U64 R27, R8, R12.reuse, R9.reuse ;  /* 0x0000000c081b7219 */ /* 0x180fe20000001209 */
[----:B------:R-:W2:Y:S01]  /*1cb60*/  LDC.64 R24, c[0x0][0x640] ;  /* 0x00019000ff187b82 */ /* 0x000ea20000000a00 */
[----:B0-----:R-:W-:Y:S01]  /*1cb70*/  SHF.R.U32.HI R0, RZ, R12, R9 ;  /* 0x0000000cff007219 */ /* 0x001fe20000011609 */
[----:B------:R-:W-:Y:S01]  /*1cb80*/  IMAD.MOV.U32 R4, RZ, RZ, R21 ;  /* 0x000000ffff047224 */ /* 0x000fe200078e0015 */
[----:B------:R-:W-:Y:S01]  /*1cb90*/  IADD3 R3, P0, RZ, -R27, RZ ;  /* 0x8000001bff037210 */ /* 0x000fe20007f1e0ff */
[----:B-1----:R-:W-:Y:S01]  /*1cba0*/  IMAD.MOV R18, RZ, RZ, -R18 ;  /* 0x000000ffff127224 */ /* 0x002fe200078e0a12 */
[----:B------:R-:W-:Y:S01]  /*1cbb0*/  ULDC UR4, c[0x0][0x154] ;  /* 0x0000550000047ab9 */ /* 0x000fe20000000800 */
[----:B------:R-:W-:Y:S02]  /*1cbc0*/  IMAD.MOV.U32 R7, RZ, RZ, 0x1 ;  /* 0x00000001ff077424 */ /* 0x000fe400078e00ff */
[----:B------:R-:W0:Y:S01]  /*1cbd0*/  LDC R6, c[0x0][0x618] ;  /* 0x00018600ff067b82 */ /* 0x000e220000000800 */
[----:B------:R-:W-:-:S02]  /*1cbe0*/  IMAD.X R5, RZ, RZ, ~R0, P0 ;  /* 0x000000ffff057224 */ /* 0x000fc400000e0e00 */
[----:B------:R-:W-:Y:S02]  /*1cbf0*/  IMAD R17, R20, R18, R17 ;  /* 0x0000001214117224 */ /* 0x000fe400078e0211 */
[-C--:B----4-:R-:W-:Y:S02]  /*1cc00*/  IMAD R0, R5, R14.reuse, RZ ;  /* 0x0000000e05007224 */ /* 0x090fe400078e02ff */
[----:B------:R-:W-:Y:S01]  /*1cc10*/  IMAD.MOV.U32 R5, RZ, RZ, R23 ;  /* 0x000000ffff057224 */ /* 0x000fe200078e0017 */
[----:B------:R-:W1:Y:S01]  /*1cc20*/  LDC R8, c[0x0][0x608] ;  /* 0x00018200ff087b82 */ /* 0x000e620000000800 */
[----:B------:R-:W-:-:S04]  /*1cc30*/  IMAD.WIDE.U32 R4, R3, R14, R4 ;  /* 0x0000000e03047225 */ /* 0x000fc800078e0004 */
[----:B------:R-:W-:-:S03]  /*1cc40*/  IMAD R3, R3, R15, R0 ;  /* 0x0000000f03037224 */ /* 0x000fc600078e0200 */
[----:B------:R-:W3:Y:S01]  /*1cc50*/  LDC R22, c[0x0][0x658] ;  /* 0x00019600ff167b82 */ /* 0x000ee20000000800 */
[----:B------:R-:W-:Y:S01]  /*1cc60*/  I2FP.F32.U32 R0, R19 ;  /* 0x0000001300007245 */ /* 0x000fe20000201000 */
[----:B------:R-:W-:Y:S01]  /*1cc70*/  IMAD.IADD R3, R5, 0x1, R3 ;  /* 0x0000000105037824 */ /* 0x000fe200078e0203 */
[----:B--2---:R-:W-:Y:S01]  /*1cc80*/  ISETP.NE.U32.AND P0, PT, R24, RZ, PT ;  /* 0x000000ff1800720c */ /* 0x004fe20003f05070 */
[----:B------:R-:W-:Y:S02]  /*1cc90*/  IMAD.MOV.U32 R5, RZ, RZ, -0x1 ;  /* 0xffffffffff057424 */ /* 0x000fe400078e00ff */
[----:B------:R-:W-:Y:S02]  /*1cca0*/  FMUL R0, R0, UR4 ;  /* 0x0000000400007c20 */ /* 0x000fe40008400000 */
[----:B------:R-:W2:Y:S01]  /*1ccb0*/  LDC R18, c[0x0][0x148] ;  /* 0x00005200ff127b82 */ /* 0x000ea20000000800 */
[----:B0-----:R-:W-:Y:S01]  /*1ccc0*/  SHF.R.U64 R12, R4, R6, R3 ;  /* 0x00000006040c7219 */ /* 0x001fe20000001203 */
[----:B------:R0:W4:Y:S01]  /*1ccd0*/  F2I.U32.TRUNC.NTZ R13, R0 ;  /* 0x00000000000d7305 */ /* 0x000122000020f000 */
[----:B------:R-:W-:-:S02]  /*1cce0*/  ISETP.NE.AND.EX P0, PT, R25, RZ, PT, P0 ;  /* 0x000000ff1900720c */ /* 0x000fc40003f05300 */
[----:B------:R-:W-:-:S03]  /*1ccf0*/  SHF.R.U32.HI R3, RZ, R6, R3 ;  /* 0x00000006ff037219 */ /* 0x000fc60000011603 */
[----:B------:R-:W0:Y:S01]  /*1cd00*/  LDC R15, c[0x0][0x600] ;  /* 0x00018000ff0f7b82 */ /* 0x000e220000000800 */
[-CC-:B-1----:R-:W-:Y:S02]  /*1cd10*/  SHF.R.U64 R10, R12, R8.reuse, R3.reuse ;  /* 0x000000080c0a7219 */ /* 0x182fe40000001203 */
[----:B------:R-:W-:-:S05]  /*1cd20*/  SHF.R.U32.HI R3, RZ, R8, R3 ;  /* 0x00000008ff037219 */ /* 0x000fca0000011603 */
[----:B------:R-:W1:Y:S01]  /*1cd30*/  LDC R20, c[0x0][0x648] ;  /* 0x00019200ff147b82 */ /* 0x000e620000000800 */
[-C--:B---3--:R-:W-:Y:S02]  /*1cd40*/  SHF.L.U32 R4, R5, R22.reuse, RZ ;  /* 0x0000001605047219 */ /* 0x088fe400000006ff */
[-CC-:B------:R-:W-:Y:S02]  /*1cd50*/  SHF.R.U64 R14, R10, R22.reuse, R3.reuse ;  /* 0x000000160a0e7219 */ /* 0x180fe40000001203 */
[----:B------:R-:W-:Y:S02]  /*1cd60*/  SHF.R.U32.HI R5, RZ, R22, R3 ;  /* 0x00000016ff057219 */ /* 0x000fe40000011603 */
[----:B------:R-:W-:Y:S01]  /*1cd70*/  LOP3.LUT R21, RZ, R4, RZ, 0x33, !PT ;  /* 0x00000004ff157212 */ /* 0x000fe200078e33ff */
[----:B------:R-:W3:Y:S01]  /*1cd80*/  LDC R23, c[0x0][0x638] ;  /* 0x00018e00ff177b82 */ /* 0x000ee20000000800 */
[----:B------:R-:W-:Y:S01]  /*1cd90*/  SHF.L.U32 R22, R7, R22, RZ ;  /* 0x0000001607167219 */ /* 0x000fe200000006ff */
[----:B------:R-:W-:-:S06]  /*1cda0*/  IMAD.MOV.U32 R4, RZ, RZ, R14 ;  /* 0x000000ffff047224 */ /* 0x000fcc00078e000e */
[----:B------:R-:W0:Y:S01]  /*1cdb0*/  LDC R26, c[0x0][0x610] ;  /* 0x00018400ff1a7b82 */ /* 0x000e220000000800 */
[----:B----4-:R-:W-:Y:S05]  /*1cdc0*/  @!P0 BRA `(.L_x_298) ;  /* 0x0000000000288947 */ /* 0x010fea0003800000 */
[----:B------:R-:W4:Y:S02]  /*1cdd0*/  LDC R3, c[0x0][0x64c] ;  /* 0x00019300ff037b82 */ /* 0x000f240000000800 */
[----:B----4-:R-:W-:-:S05]  /*1cde0*/  IADD3 R3, P0, R14, R3, RZ ;  /* 0x000000030e037210 */ /* 0x010fca0007f1e0ff */
        /* <DEDUP_REMOVED lines=8> */
.L_x_298:
[----:B------:R-:W4:Y:S01]  /*1ce70*/  LDC R3, c[0x0][0x65c] ;  /* 0x00019700ff037b82 */ /* 0x000f220000000800 */
[----:B01----:R-:W-:Y:S01]  /*1ce80*/  SHF.R.U64 R0, R4, R20, R5 ;  /* 0x0000001404007219 */ /* 0x003fe20000001205 */
[----:B------:R-:W-:Y:S01]  /*1ce90*/  VIADD R7, R15, 0xffffffff ;  /* 0xffffffff0f077836 */ /* 0x000fe20000000000 */
[----:B------:R-:W-:Y:S01]  /*1cea0*/  LOP3.LUT R5, R10, R21, RZ, 0xc0, !PT ;  /* 0x000000150a057212 */ /* 0x000fe200078ec0ff */
[----:B------:R-:W-:Y:S01]  /*1ceb0*/  IMAD.MOV R13, RZ, RZ, -R13 ;  /* 0x000000ffff0d7224 */ /* 0x000fe200078e0a0d */
[----:B------:R-:W-:Y:S02]  /*1cec0*/  R2UR UR45, R27 ;  /* 0x000000001b2d72ca */ /* 0x000fe400000e0000 */
[----:B------:R-:W-:Y:S02]  /*1ced0*/  LOP3.LUT R12, R12, R7, RZ, 0xc0, !PT ;  /* 0x000000070c0c7212 */ /* 0x000fe400078ec0ff */
[----:B----4-:R-:W-:Y:S01]  /*1cee0*/  ISETP.NE.AND P0, PT, R3, 0x1, PT ;  /* 0x000000010300780c */ /* 0x010fe20003f05270 */
[----:B------:R-:W-:-:S02]  /*1cef0*/  IMAD.MOV R3, RZ, RZ, -R0 ;  /* 0x000000ffff037224 */ /* 0x000fc400078e0a00 */
[----:B------:R-:W-:Y:S02]  /*1cf00*/  IMAD R0, R22, R0, R5 ;  /* 0x0000000016007224 */ /* 0x000fe400078e0205 */
[----:B---3--:R-:W-:-:S04]  /*1cf10*/  IMAD R3, R3, R23, R14 ;  /* 0x0000001703037224 */ /* 0x008fc800078e020e */
[----:B------:R-:W-:-:S04]  /*1cf20*/  IMAD R3, R3, R15, R12 ;  /* 0x0000000f03037224 */ /* 0x000fc800078e020c */
[----:B--2---:R-:W-:-:S04]  /*1cf30*/  @P0 IMAD R17, R18, R13, R19 ;  /* 0x0000000d12110224 */ /* 0x004fc800078e0213 */
[----:B------:R-:W-:-:S05]  /*1cf40*/  IMAD R0, R0, R26, R17 ;  /* 0x0000001a00007224 */ /* 0x000fca00078e0211 */
[----:B------:R-:W-:Y:S02]  /*1cf50*/  SEL R4, R3, R0, !P0 ;  /* 0x0000000003047207 */ /* 0x000fe40004000000 */
[----:B------:R-:W-:Y:S02]  /*1cf60*/  SEL R0, R0, R3, !P0 ;  /* 0x0000000300007207 */ /* 0x000fe40004000000 */
[----:B------:R-:W-:Y:S02]  /*1cf70*/  R2UR UR42, R4 ;  /* 0x00000000042a72ca */ /* 0x000fe400000e0000 */
[----:B------:R-:W-:Y:S01]  /*1cf80*/  R2UR UR41, R0 ;  /* 0x00000000002972ca */ /* 0x000fe200000e0000 */
[----:B------:R-:W-:-:S14]  /*1cf90*/  IMAD.MOV.U32 R0, RZ, RZ, 0x1 ;  /* 0x00000001ff007424 */ /* 0x000fdc00078e00ff */
.L_x_296:
[----:B------:R-:W-:-:S13]  /*1cfa0*/  LOP3.LUT P0, RZ, R0, 0xff, RZ, 0xc0, !PT ;  /* 0x000000ff00ff7812 */ /* 0x000fda000780c0ff */
[----:B------:R-:W-:Y:S05]  /*1cfb0*/  @P0 BRA `(.L_x_299) ;  /* 0xfffffe40004c0947 */ /* 0x000fea000383ffff */
[----:B------:R-:W-:Y:S05]  /*1cfc0*/  EXIT ;  /* 0x000000000000794d */ /* 0x000fea0003800000 */
.L_x_4:
[----:B------:R-:W2:Y:S01]  /*1cfd0*/  LDL R17, [R1+0x404] ;  /* 0x0004040001117983 */ /* 0x000ea20000100800 */
[----:B------:R-:W-:-:S03]  /*1cfe0*/  ULDC.64 UR4, c[0x0][0x650] ;  /* 0x0001940000047ab9 */ /* 0x000fc60000000a00 */
[----:B------:R-:W3:Y:S01]  /*1cff0*/  LDL R18, [R1+0x400] ;  /* 0x0004000001127983 */ /* 0x000ee20000100800 */
[----:B------:R-:W-:Y:S01]  /*1d000*/  PRMT R6, RZ, 0x7610, R6 ;  /* 0x00007610ff067816 */ /* 0x000fe20000000006 */
[----:B------:R-:W-:Y:S02]  /*1d010*/  IMAD.MOV.U32 R3, RZ, RZ, -0x1 ;  /* 0xffffffffff037424 */ /* 0x000fe400078e00ff */
[----:B------:R-:W-:Y:S02]  /*1d020*/  IMAD.MOV.U32 R2, RZ, RZ, -0x1 ;  /* 0xffffffffff027424 */ /* 0x000fe400078e00ff */
[----:B------:R-:W-:Y:S01]  /*1d030*/  IMAD.MOV.U32 R10, RZ, RZ, -0x1 ;  /* 0xffffffffff0a7424 */ /* 0x000fe200078e00ff */
[----:B--2---:R-:W-:-:S04]  /*1d040*/  ISETP.GE.U32.AND P0, PT, R17, UR4, PT ;  /* 0x0000000411007c0c */ /* 0x004fc8000bf06070 */
[----:B---3--:R-:W-:-:S13]  /*1d050*/  ISETP.GE.U32.AND.EX P0, PT, R18, UR5, PT, P0 ;  /* 0x0000000512007c0c */ /* 0x008fda000bf06100 */
        /* <DEDUP_REMOVED lines=19> */
.L_x_301:
[--C-:B------:R-:W-:Y:S01]  /*1d190*/  SHF.R.U64 R10, R8, R12, R9.reuse ;  /* 0x0000000c080a7219 */ /* 0x100fe20000001209 */
[----:B------:R-:W-:Y:S01]  /*1d1a0*/  IMAD.MOV.U32 R3, RZ, RZ, R18 ;  /* 0x000000ffff037224 */ /* 0x000fe200078e0012 */
[----:B------:R-:W-:Y:S01]  /*1d1b0*/  I2FP.F32.U32 R6, R4 ;  /* 0x0000000400067245 */ /* 0x000fe20000201000 */
[----:B------:R-:W0:Y:S01]  /*1d1c0*/  LDC R16, c[0x0][0x618] ;  /* 0x00018600ff107b82 */ /* 0x000e220000000800 */
[----:B------:R-:W-:Y:S01]  /*1d1d0*/  SHF.R.U32.HI R2, RZ, R12, R9 ;  /* 0x0000000cff027219 */ /* 0x000fe20000011609 */
[----:B------:R-:W-:Y:S01]  /*1d1e0*/  ULDC UR4, c[0x0][0x150] ;  /* 0x0000540000047ab9 */ /* 0x000fe20000000800 */
[----:B------:R-:W-:Y:S01]  /*1d1f0*/  IADD3 R5, P0, RZ, -R10, RZ ;  /* 0x8000000aff057210 */ /* 0x000fe20007f1e0ff */
[----:B------:R-:W-:Y:S01]  /*1d200*/  FMUL R9, R6, UR4 ;  /* 0x0000000406097c20 */ /* 0x000fe20008400000 */
[----:B------:R-:W-:-:S03]  /*1d210*/  ULDC UR4, c[0x0][0x154] ;  /* 0x0000550000047ab9 */ /* 0x000fc60000000800 */
[----:B------:R-:W1:Y:S01]  /*1d220*/  LDC.64 R18, c[0x0][0x640] ;  /* 0x00019000ff127b82 */ /* 0x000e620000000a00 */
[----:B------:R-:W-:Y:S01]  /*1d230*/  IMAD.X R7, RZ, RZ, ~R2, P0 ;  /* 0x000000ffff077224 */ /* 0x000fe200000e0e02 */
[----:B------:R-:W2:Y:S01]  /*1d240*/  F2I.U32.TRUNC.NTZ R9, R9 ;  /* 0x0000000900097305 */ /* 0x000ea2000020f000 */
[----:B------:R-:W-:Y:S02]  /*1d250*/  IMAD.MOV.U32 R2, RZ, RZ, R17 ;  /* 0x000000ffff027224 */ /* 0x000fe400078e0011 */
[-C--:B------:R-:W-:Y:S02]  /*1d260*/  IMAD R6, R7, R14.reuse, RZ ;  /* 0x0000000e07067224 */ /* 0x080fe400078e02ff */
[C---:B------:R-:W-:Y:S01]  /*1d270*/  IMAD.WIDE.U32 R2, R5.reuse, R14, R2 ;  /* 0x0000000e05027225 */ /* 0x040fe200078e0002 */
[----:B------:R-:W3:Y:S03]  /*1d280*/  LDC R11, c[0x0][0x144] ;  /* 0x00005100ff0b7b82 */ /* 0x000ee60000000800 */
[----:B------:R-:W-:-:S02]  /*1d290*/  IMAD R5, R5, R15, R6 ;  /* 0x0000000f05057224 */ /* 0x000fc400078e0206 */
[----:B------:R-:W-:Y:S02]  /*1d2a0*/  IMAD.MOV.U32 R6, RZ, RZ, -0x1 ;  /* 0xffffffffff067424 */ /* 0x000fe400078e00ff */
[----:B------:R-:W-:Y:S01]  /*1d2b0*/  IMAD.IADD R3, R3, 0x1, R5 ;  /* 0x0000000103037824 */ /* 0x000fe200078e0205 */
[----:B------:R-:W4:Y:S01]  /*1d2c0*/  LDC R12, c[0x0][0x608] ;  /* 0x00018200ff0c7b82 */ /* 0x000f220000000800 */
[----:B------:R-:W-:-:S03]  /*1d2d0*/  I2FP.F32.U32 R5, R0 ;  /* 0x0000000000057245 */ /* 0x000fc60000201000 */
[-C--:B0-----:R-:W-:Y:S01]  /*1d2e0*/  SHF.R.U64 R8, R2, R16.reuse, R3 ;  /* 0x0000001002087219 */ /* 0x081fe20000001203 */
[----:B--2---:R-:W-:Y:S01]  /*1d2f0*/  IMAD.MOV R2, RZ, RZ, -R9 ;  /* 0x000000ffff027224 */ /* 0x004fe200078e0a09 */
[----:B------:R-:W-:Y:S01]  /*1d300*/  SHF.R.U32.HI R3, RZ, R16, R3 ;  /* 0x00000010ff037219 */ /* 0x000fe20000011603 */
[----:B------:R-:W-:Y:S01]  /*1d310*/  FMUL R5, R5, UR4 ;  /* 0x0000000405057c20 */ /* 0x000fe20008400000 */
[----:B------:R-:W0:Y:S01]  /*1d320*/  LDC R7, c[0x0][0x658] ;  /* 0x00019600ff077b82 */ /* 0x000e220000000800 */
[----:B-1----:R-:W-:-:S04]  /*1d330*/  ISETP.NE.U32.AND P0, PT, R18, RZ, PT ;  /* 0x000000ff1200720c */ /* 0x002fc80003f05070 */
[----:B------:R-:W-:-:S03]  /*1d340*/  ISETP.NE.AND.EX P0, PT, R19, RZ, PT, P0 ;  /* 0x000000ff1300720c */ /* 0x000fc60003f05300 */
[----:B------:R-:W1:Y:S01]  /*1d350*/  LDC R15, c[0x0][0x148] ;  /* 0x00005200ff0f7b82 */ /* 0x000e620000000800 */
[----:B---3--:R-:W-:Y:S02]  /*1d360*/  IMAD R16, R11, R2, R4 ;  /* 0x000000020b107224 */ /* 0x008fe400078e0204 */
[----:B------:R-:W-:-:S05]  /*1d370*/  IMAD.MOV.U32 R4, RZ, RZ, 0x1 ;  /* 0x00000001ff047424 */ /* 0x000fca00078e00ff */
[----:B------:R-:W2:Y:S01]  /*1d380*/  LDC R14, c[0x0][0x600] ;  /* 0x00018000ff0e7b82 */ /* 0x000ea20000000800 */
[-CC-:B----4-:R-:W-:Y:S02]  /*1d390*/  SHF.R.U64 R11, R8, R12.reuse, R3.reuse ;  /* 0x0000000c080b7219 */ /* 0x190fe40000001203 */
[----:B------:R-:W-:Y:S02]  /*1d3a0*/  SHF.R.U32.HI R2, RZ, R12, R3 ;  /* 0x0000000cff027219 */ /* 0x000fe40000011603 */
[----:B------:R3:W4:Y:S03]  /*1d3b0*/  F2I.U32.TRUNC.NTZ R12, R5 ;  /* 0x00000005000c7305 */ /* 0x000726000020f000 */
[----:B------:R-:W1:Y:S01]  /*1d3c0*/  LDC R17, c[0x0][0x648] ;  /* 0x00019200ff117b82 */ /* 0x000e620000000800 */
[-C--:B0-----:R-:W-:Y:S02]  /*1d3d0*/  SHF.R.U64 R13, R11, R7.reuse, R2 ;  /* 0x000000070b0d7219 */ /* 0x081fe40000001202 */
[----:B------:R-:W-:-:S02]  /*1d3e0*/  SHF.L.U32 R6, R6, R7, RZ ;  /* 0x0000000706067219 */ /* 0x000fc400000006ff */
[-C--:B------:R-:W-:Y:S01]  /*1d3f0*/  SHF.R.U32.HI R3, RZ, R7.reuse, R2 ;  /* 0x00000007ff037219 */ /* 0x080fe20000011602 */
[----:B------:R-:W-:Y:S01]  /*1d400*/  IMAD.MOV.U32 R2, RZ, RZ, R13 ;  /* 0x000000ffff027224 */ /* 0x000fe200078e000d */
[----:B------:R-:W-:Y:S01]  /*1d410*/  SHF.L.U32 R21, R4, R7, RZ ;  /* 0x0000000704157219 */ /* 0x000fe200000006ff */
[----:B------:R-:W0:Y:S01]  /*1d420*/  LDC R20, c[0x0][0x638] ;  /* 0x00018e00ff147b82 */ /* 0x000e220000000800 */
[----:B------:R-:W-:-:S07]  /*1d430*/  LOP3.LUT R22, RZ, R6, RZ, 0x33, !PT ;  /* 0x00000006ff167212 */ /* 0x000fce00078e33ff */
[----:B------:R-:W0:Y:S01]  /*1d440*/  LDC R23, c[0x0][0x610] ;  /* 0x00018400ff177b82 */ /* 0x000e220000000800 */
[----:B---34-:R-:W-:Y:S05]  /*1d450*/  @!P0 BRA `(.L_x_302) ;  /* 0x0000000000288947 */ /* 0x018fea0003800000 */
        /* <DEDUP_REMOVED lines=10> */
.L_x_302:
[----:B------:R-:W3:Y:S01]  /*1d500*/  LDC R4, c[0x0][0x65c] ;  /* 0x00019700ff047b82 */ /* 0x000ee20000000800 */
[----:B-1----:R-:W-:Y:S01]  /*1d510*/  SHF.R.U64 R3, R2, R17, R3 ;  /* 0x0000001102037219 */ /* 0x002fe20000001203 */
[----:B--2---:R-:W-:Y:S01]  /*1d520*/  VIADD R5, R14, 0xffffffff ;  /* 0xffffffff0e057836 */ /* 0x004fe20000000000 */
[----:B------:R-:W-:Y:S01]  /*1d530*/  LOP3.LUT R2, R11, R22, RZ, 0xc0, !PT ;  /* 0x000000160b027212 */ /* 0x000fe200078ec0ff */
[----:B------:R-:W-:Y:S02]  /*1d540*/  IMAD.MOV R12, RZ, RZ, -R12 ;  /* 0x000000ffff0c7224 */ /* 0x000fe400078e0a0c */
[----:B------:R-:W-:Y:S01]  /*1d550*/  IMAD.MOV.U32 R6, RZ, RZ, 0x1 ;  /* 0x00000001ff067424 */ /* 0x000fe200078e00ff */
[----:B------:R-:W-:Y:S02]  /*1d560*/  LOP3.LUT R5, R8, R5, RZ, 0xc0, !PT ;  /* 0x0000000508057212 */ /* 0x000fe400078ec0ff */
[----:B---3--:R-:W-:Y:S01]  /*1d570*/  ISETP.NE.AND P0, PT, R4, 0x1, PT ;  /* 0x000000010400780c */ /* 0x008fe20003f05270 */
[----:B------:R-:W-:-:S02]  /*1d580*/  IMAD.MOV R4, RZ, RZ, -R3 ;  /* 0x000000ffff047224 */ /* 0x000fc400078e0a03 */
[----:B------:R-:W-:-:S10]  /*1d590*/  IMAD R3, R21, R3, R2 ;  /* 0x0000000315037224 */ /* 0x000fd400078e0202 */
[----:B------:R-:W-:Y:S02]  /*1d5a0*/  @P0 IMAD R16, R15, R12, R0 ;  /* 0x0000000c0f100224 */ /* 0x000fe400078e0200 */
[----:B0-----:R-:W-:Y:S02]  /*1d5b0*/  IMAD R0, R4, R20, R13 ;  /* 0x0000001404007224 */ /* 0x001fe400078e020d */
[----:B------:R-:W-:Y:S02]  /*1d5c0*/  IMAD R3, R3, R23, R16 ;  /* 0x0000001703037224 */ /* 0x000fe400078e0210 */
[----:B------:R-:W-:-:S05]  /*1d5d0*/  IMAD R0, R0, R14, R5 ;  /* 0x0000000e00007224 */ /* 0x000fca00078e0205 */
[----:B------:R-:W-:Y:S02]  /*1d5e0*/  SEL R2, R0, R3, !P0 ;  /* 0x0000000300027207 */ /* 0x000fe40004000000 */
[----:B------:R-:W-:-:S07]  /*1d5f0*/  SEL R3, R3, R0, !P0 ;  /* 0x0000000003037207 */ /* 0x000fce0004000000 */
.L_x_300:
[----:B------:R-:W-:-:S08]  /*1d600*/  NOP ;  /* 0x0000000000007918 */ /* 0x000fd00000000000 */
[----:B------:R-:W0:-:S00]  /*1d610*/  USETMAXREG.DEALLOC.CTAPOOL 0x18 ;  /* 0x00000018000079c8 */ /* 0x000e0000080e0500 */
[----:B------:R-:W-:-:S13]  /*1d620*/  ISETP.NE.AND P0, PT, RZ, UR8, PT ;  /* 0x00000008ff007c0c */ /* 0x000fda000bf05270 */
[----:B------:R-:W-:Y:S05]  /*1d630*/  @P0 EXIT ;  /* 0x000000000000094d */ /* 0x000fea0003800000 */
[----:B0-----:R-:W-:Y:S01]  /*1d640*/  LOP3.LUT P0, RZ, R6, 0xff, RZ, 0xc0, !PT ;  /* 0x000000ff06ff7812 */ /* 0x001fe2000780c0ff */
[----:B------:R-:W-:Y:S02]  /*1d650*/  IMAD.MOV.U32 R0, RZ, RZ, 0x1 ;  /* 0x00000001ff007424 */ /* 0x000fe400078e00ff */
[----:B------:R-:W-:-:S10]  /*1d660*/  IMAD.MOV.U32 R7, RZ, RZ, RZ ;  /* 0x000000ffff077224 */ /* 0x000fd400078e00ff */
[----:B------:R-:W-:Y:S05]  /*1d670*/  @!P0 BRA `(.L_x_303) ;  /* 0x0000000c00548947 */ /* 0x000fea0003800000 */
[----:B------:R-:W0:Y:S01]  /*1d680*/  LDC R0, c[0x0][0x28c] ;  /* 0x0000a300ff007b82 */ /* 0x000e220000000800 */
[----:B------:R-:W1:Y:S01]  /*1d690*/  S2R R4, SR_TID.X ;  /* 0x0000000000047919 */ /* 0x000e620000002100 */
[----:B------:R-:W-:Y:S01]  /*1d6a0*/  ULDC UR5, c[0x0][0x658] ;  /* 0x0001960000057ab9 */ /* 0x000fe20000000800 */
[----:B------:R-:W-:Y:S01]  /*1d6b0*/  UMOV UR7, 0xffffffff ;  /* 0xffffffff00077882 */ /* 0x000fe20000000000 */
[----:B------:R-:W-:Y:S01]  /*1d6c0*/  ULDC UR6, c[0x0][0xc] ;  /* 0x0000030000067ab9 */ /* 0x000fe20000000800 */
[----:B------:R-:W-:Y:S01]  /*1d6d0*/  USHF.L.U32 UR8, UR7, UR5, URZ ;  /* 0x0000000507087299 */ /* 0x000fe2000800063f */
[----:B------:R-:W-:Y:S01]  /*1d6e0*/  BSSY B0, `(.L_x_303) ;  /* 0x00000ce000007945 */ /* 0x000fe20003800000 */
[----:B------:R-:W-:Y:S01]  /*1d6f0*/  UMOV UR9, 0x1 ;  /* 0x0000000100097882 */ /* 0x000fe20000000000 */
[----:B------:R-:W-:Y:S01]  /*1d700*/  ULDC UR7, c[0x0][0x10] ;  /* 0x0000040000077ab9 */ /* 0x000fe20000000800 */
[----:B------:R-:W-:Y:S01]  /*1d710*/  USHF.L.U32 UR18, UR9, UR5, URZ ;  /* 0x0000000509127299 */ /* 0x000fe2000800063f */
[----:B------:R-:W-:Y:S01]  /*1d720*/  IMAD.MOV.U32 R9, RZ, RZ, 0x1 ;  /* 0x00000001ff097424 */ /* 0x000fe200078e00ff */
[----:B------:R-:W-:Y:S01]  /*1d730*/  UIMAD.WIDE.U32 UR6, UR6, UR7, URZ ;  /* 0x00000007060672a5 */ /* 0x000fe2000f8e003f */
[----:B------:R-:W-:Y:S01]  /*1d740*/  IMAD.MOV.U32 R7, RZ, RZ, RZ ;  /* 0x000000ffff077224 */ /* 0x000fe200078e00ff */
[----:B------:R-:W-:Y:S01]  /*1d750*/  ULDC UR5, c[0x0][0x14] ;  /* 0x0000050000057ab9 */ /* 0x000fe20000000800 */
[----:B------:R-:W-:Y:S01]  /*1d760*/  ULDC UR4, c[0x0][0x600] ;  /* 0x0001800000047ab9 */ /* 0x000fe20000000800 */
[----:B------:R-:W-:-:S02]  /*1d770*/  UIMAD.WIDE.U32 UR20, UR6, UR5, URZ ;  /* 0x00000005061472a5 */ /* 0x000fc4000f8e003f */
[----:B------:R-:W-:Y:S02]  /*1d780*/  UIMAD UR13, UR7, UR5, URZ ;  /* 0x00000005070d72a4 */ /* 0x000fe4000f8e023f */
[----:B------:R-:W-:Y:S02]  /*1d790*/  ULOP3.LUT UR24, UR40, 0x2, URZ, 0xfc, !UPT ;  /* 0x0000000228187892 */ /* 0x000fe4000f8efc3f */
[----:B------:R-:W-:Y:S02]  /*1d7a0*/  UIADD3 UR4, UR4, -0x1, URZ ;  /* 0xffffffff04047890 */ /* 0x000fe4000fffe03f */
[----:B------:R-:W-:Y:S01]  /*1d7b0*/  ULOP3.LUT UR17, URZ, UR8, URZ, 0x33, !UPT ;  /* 0x000000083f117292 */ /* 0x000fe2000f8e333f */
[----:B0-----:R-:W-:Y:S01]  /*1d7c0*/  VIADD R0, R0, 0xf ;  /* 0x0000000f00007836 */ /* 0x001fe20000000000 */
[----:B------:R-:W-:Y:S01]  /*1d7d0*/  UIADD3 UR13, UR21, UR13, URZ ;  /* 0x0000000d150d7290 */ /* 0x000fe2000fffe03f */
[----:B------:R-:W-:-:S03]  /*1d7e0*/  ULDC.64 UR22, c[0x0][0x198] ;  /* 0x0000660000167ab9 */ /* 0x000fc60000000a00 */
[----:B------:R-:W-:-:S04]  /*1d7f0*/  SHF.R.S32.HI R5, RZ, 0x1f, R0 ;  /* 0x0000001fff057819 */ /* 0x000fc80000011400 */
[----:B------:R-:W-:Y:S01]  /*1d800*/  LEA.HI R5, R5, R0, RZ, 0x4 ;  /* 0x0000000005057211 */ /* 0x000fe200078f20ff */
[----:B------:R-:W-:Y:S01]  /*1d810*/  IMAD.MOV.U32 R0, RZ, RZ, 0x1 ;  /* 0x00000001ff007424 */ /* 0x000fe200078e00ff */
[C---:B-1----:R-:W-:Y:S02]  /*1d820*/  LOP3.LUT P2, RZ, R4.reuse, 0x7f, RZ, 0xc0, !PT ;  /* 0x0000007f04ff7812 */ /* 0x042fe4000784c0ff */
[----:B------:R-:W-:Y:S02]  /*1d830*/  SHF.R.S32.HI R6, RZ, 0x4, R5 ;  /* 0x00000004ff067819 */ /* 0x000fe40000011405 */
[----:B------:R-:W-:-:S03]  /*1d840*/  LOP3.LUT P0, RZ, R4, 0x1f, RZ, 0xc0, !PT ;  /* 0x0000001f04ff7812 */ /* 0x000fc6000780c0ff */
[----:B------:R-:W-:Y:S01]  /*1d850*/  VIADD R16, R6, 0x1 ;  /* 0x0000000106107836 */ /* 0x000fe20000000000 */
[----:B------:R-:W-:-:S13]  /*1d860*/  PLOP3.LUT P0, PT, P0, P2, PT, 0x8a, 0x0 ;  /* 0x000000000000781c */ /* 0x000fda0000705172 */
.L_x_315:
[----:B------:R-:W-:-:S03]  /*1d870*/  UMOV UR5, 0xffffffff ;  /* 0xffffffff00057882 */ /* 0x000fc60000000000 */
[----:B------:R-:W-:Y:S05]  /*1d880*/  BRA.DIV UR5, `(.L_x_304) ;  /* 0x0000001205bc7947 */ /* 0x000fea000b800000 */
[----:B------:R-:W-:-:S13]  /*1d890*/  ELECT P6, URZ, PT ;  /* 0x00000000003f782f */ /* 0x000fda00038c0000 */
.L_x_333:
[----:B------:R-:W0:Y:S01]  /*1d8a0*/  LDC R4, c[0x0][0x28c] ;  /* 0x0000a300ff047b82 */ /* 0x000e220000000800 */
[----:B------:R-:W-:Y:S01]  /*1d8b0*/  BSSY B1, `(.L_x_305) ;  /* 0x0000038000017945 */ /* 0x000fe20003800000 */
[----:B0-----:R-:W-:-:S13]  /*1d8c0*/  ISETP.LT.OR P6, PT, R4, 0x1, !P6 ;  /* 0x000000010400780c */ /* 0x001fda00077c1670 */
[----:B------:R-:W-:Y:S05]  /*1d8d0*/  @P6 BRA `(.L_x_306) ;  /* 0x0000000000d46947 */ /* 0x000fea0003800000 */
[----:B------:R-:W-:Y:S02]  /*1d8e0*/  IMAD.SHL.U32 R2, R2, 0x100, RZ ;  /* 0x0000010002027824 */ /* 0x000fe400078e00ff */
[----:B------:R-:W-:Y:S02]  /*1d8f0*/  IMAD R3, R3, 0x180, RZ ;  /* 0x0000018003037824 */ /* 0x000fe400078e02ff */
[----:B------:R-:W-:Y:S02]  /*1d900*/  IMAD.MOV.U32 R13, RZ, RZ, RZ ;  /* 0x000000ffff0d7224 */ /* 0x000fe400078e00ff */
[----:B------:R-:W-:Y:S02]  /*1d910*/  IMAD.MOV.U32 R4, RZ, RZ, R16 ;  /* 0x000000ffff047224 */ /* 0x000fe400078e0010 */
[----:B------:R-:W-:Y:S02]  /*1d920*/  IMAD.MOV.U32 R5, RZ, RZ, R0 ;  /* 0x000000ffff057224 */ /* 0x000fe400078e0000 */
[----:B------:R-:W-:-:S07]  /*1d930*/  IMAD.MOV.U32 R8, RZ, RZ, R7 ;  /* 0x000000ffff087224 */ /* 0x000fce00078e0007 */
.L_x_310:
[----:B------:R-:W0:Y:S01]  /*1d940*/  S2R R12, SR_CgaCtaId ;  /* 0x00000000000c7919 */ /* 0x000e220000008800 */
[----:B------:R-:W-:-:S04]  /*1d950*/  MOV R11, 0x400 ;  /* 0x00000400000b7802 */ /* 0x000fc80000000f00 */
[----:B0-----:R-:W-:Y:S02]  /*1d960*/  LEA R15, R12, R11, 0x18 ;  /* 0x0000000b0c0f7211 */ /* 0x001fe400078ec0ff */
[----:B------:R-:W-:Y:S01]  /*1d970*/  SHF.L.U32 R11, R5, 0x1f, RZ ;  /* 0x0000001f050b7819 */ /* 0x000fe200000006ff */
[----:B------:R-:W0:Y:S02]  /*1d980*/  @!P2 LDC R12, c[0x0][0x500] ;  /* 0x00014000ff0cab82 */ /* 0x000e240000000800 */
[----:B------:R-:W-:-:S04]  /*1d990*/  IMAD R14, R8, 0x8, R15 ;  /* 0x00000008080e7824 */ /* 0x000fc800078e020f */
[----:B------:R-:W1:Y:S02]  /*1d9a0*/  SYNCS.PHASECHK.TRANS64.TRYWAIT P1, [R14+URZ+0x58], R11 ;  /* 0x0000580b0e0075a7 */ /* 0x000e64000802017f */
[----:B-1----:R-:W-:Y:S05]  /*1d9b0*/  @!P1 BRA `(.L_x_307) ;  /* 0x0000001000909947 */ /* 0x002fea0003800000 */
.L_x_334:
[----:B------:R-:W-:Y:S01]  /*1d9c0*/  UPRMT UR5, UR24, 0x9910, URZ ;  /* 0x0000991018057896 */ /* 0x000fe2000800003f */
[----:B0-----:R0:W-:Y:S03]  /*1d9d0*/  @!P2 SYNCS.ARRIVE.TRANS64 RZ, [R14+URZ], R12 ;  /* 0x0000000c0effa9a7 */ /* 0x0011e6000800003f */
[----:B------:R-:W-:-:S06]  /*1d9e0*/  UISETP.NE.AND UP0, UPT, UR5, 0x2, UPT ;  /* 0x000000020500788c */ /* 0x000fcc000bf05270 */
[----:B------:R-:W-:-:S13]  /*1d9f0*/  PLOP3.LUT P1, PT, PT, PT, UP0, 0x80, 0x0 ;  /* 0x000000000000781c */ /* 0x000fda0003f2f008 */
[----:B0-----:R-:W-:Y:S05]  /*1da00*/  @P1 BRA `(.L_x_308) ;  /* 0x0000000000041947 */ /* 0x001fea0003800000 */
[----:B------:R-:W-:Y:S01]  /*1da10*/  BPT.TRAP 0x1 ;  /* 0x000000040000795c */ /* 0x000fe20000300000 */
.L_x_308:
[----:B------:R-:W-:Y:S05]  /*1da20*/  @P0 BRA `(.L_x_309) ;  /* 0x0000000000040947 */ /* 0x000fea0003800000 */
[----:B------:R-:W-:Y:S01]  /*1da30*/  BPT.TRAP 0x1 ;  /* 0x000000040000795c */ /* 0x000fe20000300000 */
.L_x_309:
[--C-:B-1----:R-:W-:Y:S01]  /*1da40*/  IMAD R11, R8, 0x3000, R15.reuse ;  /* 0x00003000080b7824 */ /* 0x102fe200078e020f */
[----:B------:R-:W-:Y:S01]  /*1da50*/  R2UR UR9, R14 ;  /* 0x000000000e0972ca */ /* 0x000fe200000e0000 */
[----:B------:R-:W-:Y:S01]  /*1da60*/  IMAD R15, R8, 0x2000, R15 ;  /* 0x00002000080f7824 */ /* 0x000fe200078e020f */
[----:B------:R-:W-:Y:S01]  /*1da70*/  UIADD3 UR6, UP0, UR22, 0xf0, URZ ;  /* 0x000000f016067890 */ /* 0x000fe2000ff1e03f */
[----:B------:R-:W-:Y:S01]  /*1da80*/  VIADD R4, R4, 0xffffffff ;  /* 0xffffffff04047836 */ /* 0x000fe20000000000 */
[----:B------:R-:W-:Y:S01]  /*1da90*/  R2UR UR5, R11 ;  /* 0x000000000b0572ca */ /* 0x000fe200000e0000 */
[----:B------:R-:W-:Y:S01]  /*1daa0*/  UIADD3 UR26, UP1, UR22, 0x1f0, URZ ;  /* 0x000001f0161a7890 */ /* 0x000fe2000ff3e03f */
[----:B------:R-:W-:Y:S01]  /*1dab0*/  R2UR UR8, R15 ;  /* 0x000000000f0872ca */ /* 0x000fe200000e0000 */
[----:B------:R-:W-:Y:S01]  /*1dac0*/  UIADD3.X UR7, URZ, UR23, URZ, UP0, !UPT ;  /* 0x000000173f077290 */ /* 0x000fe200087fe43f */
[----:B------:R-:W-:Y:S01]  /*1dad0*/  R2UR UR11, R3 ;  /* 0x00000000030b72ca */ /* 0x000fe200000e0000 */
[----:B------:R-:W-:Y:S01]  /*1dae0*/  VIADD R8, R8, 0x1 ;  /* 0x0000000108087836 */ /* 0x000fe20000000000 */
[C---:B------:R-:W-:Y:S01]  /*1daf0*/  R2UR UR10, R13.reuse ;  /* 0x000000000d0a72ca */ /* 0x040fe200000e0000 */
[----:B------:R-:W-:Y:S01]  /*1db00*/  UIADD3.X UR27, URZ, UR23, URZ, UP1, !UPT ;  /* 0x000000173f1b7290 */ /* 0x000fe20008ffe43f */
[----:B------:R-:W-:Y:S01]  /*1db10*/  R2UR UR12, R10 ;  /* 0x000000000a0c72ca */ /* 0x000fe200000e0000 */
[----:B------:R-:W-:Y:S01]  /*1db20*/  UMOV UR14, 0x0 ;  /* 0x00000000000e7882 */ /* 0x000fe20000000000 */
[----:B------:R-:W-:Y:S01]  /*1db30*/  R2UR UR19, R2 ;  /* 0x00000000021372ca */ /* 0x000fe200000e0000 */
[----:B------:R-:W-:Y:S01]  /*1db40*/  UMOV UR15, 0x10000000 ;  /* 0x10000000000f7882 */ /* 0x000fe20000000000 */
[----:B------:R-:W-:Y:S01]  /*1db50*/  ISETP.GT.AND P3, PT, R4, 0x1, PT ;  /* 0x000000010400780c */ /* 0x000fe20003f64270 */
[----:B------:R-:W-:Y:S01]  /*1db60*/  UIADD3 UR5, UR5, 0x180, URZ ;  /* 0x0000018005057890 */ /* 0x000fe2000fffe03f */
[----:B------:R-:W-:Y:S01]  /*1db70*/  ISETP.NE.AND P1, PT, R8, 0xb, PT ;  /* 0x0000000b0800780c */ /* 0x000fe20003f25270 */
[----:B------:R-:W-:Y:S01]  /*1db80*/  UIADD3 UR16, UR8, 0x21180, URZ ;  /* 0x0002118008107890 */ /* 0x000fe2000fffe03f */
[----:B------:R-:W-:-:S02]  /*1db90*/  VIADD R13, R13, 0x10 ;  /* 0x000000100d0d7836 */ /* 0x000fc40000000000 */
[----:B------:R-:W-:Y:S02]  /*1dba0*/  SEL R12, RZ, 0x1, P1 ;  /* 0x00000001ff0c7807 */ /* 0x000fe40000800000 */
[----:B------:R-:W-:Y:S01]  /*1dbb0*/  UMOV UR8, UR5 ;  /* 0x0000000500087c82 */ /* 0x000fe20008000000 */
[----:B------:R-:W-:Y:S01]  /*1dbc0*/  SEL R8, R8, RZ, P1 ;  /* 0x000000ff08087207 */ /* 0x000fe20000800000 */
[----:B------:R0:W-:Y:S01]  /*1dbd0*/  UTMALDG.3D [UR8], [UR6], desc[UR14] ;  /* 0x00000e08060075b4 */ /* 0x0001e20008011000 */
[----:B------:R-:W-:Y:S01]  /*1dbe0*/  LOP3.LUT R5, R5, R12, RZ, 0x3c, !PT ;  /* 0x0000000c05057212 */ /* 0x000fe200078e3cff */
[----:B0-----:R-:W-:Y:S01]  /*1dbf0*/  UMOV UR8, UR16 ;  /* 0x0000001000087c82 */ /* 0x001fe20008000000 */
[----:B------:R-:W-:Y:S02]  /*1dc00*/  UMOV UR11, UR19 ;  /* 0x00000013000b7c82 */ /* 0x000fe40008000000 */
[----:B------:R0:W-:Y:S02]  /*1dc10*/  UTMALDG.3D [UR8], [UR26], desc[UR14] ;  /* 0x00000e081a0075b4 */ /* 0x0001e40008011000 */
[----:B0-----:R-:W-:Y:S05]  /*1dc20*/  @P3 BRA `(.L_x_310) ;  /* 0xfffffffc00443947 */ /* 0x001fea000383ffff */
.L_x_306:
[----:B------:R-:W-:Y:S05]  /*1dc30*/  BSYNC B1 ;  /* 0x0000000000017941 */ /* 0x000fea0003800000 */
.L_x_305:
[----:B------:R-:W2:Y:S01]  /*1dc40*/  LDL.LU R15, [R1+0x400] ;  /* 0x00040000010f7983 */ /* 0x000ea20000300800 */
[----:B------:R-:W-:Y:S01]  /*1dc50*/  LOP3.LUT P1, RZ, R9, 0xff, RZ, 0xc0, !PT ;  /* 0x000000ff09ff7812 */ /* 0x000fe2000782c0ff */
[C---:B------:R-:W-:Y:S01]  /*1dc60*/  IMAD.IADD R4, R6.reuse, 0x1, R7 ;  /* 0x0000000106047824 */ /* 0x040fe200078e0207 */
[----:B------:R-:W-:Y:S01]  /*1dc70*/  ULDC.64 UR6, c[0x0][0x650] ;  /* 0x0001940000067ab9 */ /* 0x000fe20000000a00 */
[----:B------:R-:W3:Y:S01]  /*1dc80*/  LDL.LU R14, [R1+0x404] ;  /* 0x00040400010e7983 */ /* 0x000ee20000300800 */
[----:B------:R-:W-:Y:S01]  /*1dc90*/  ISETP.GE.U32.AND P3, PT, R6, 0xb, PT ;  /* 0x0000000b0600780c */ /* 0x000fe20003f66070 */
[----:B------:R-:W-:Y:S01]  /*1dca0*/  BSSY B1, `(.L_x_311) ;  /* 0x000006f000017945 */ /* 0x000fe20003800000 */
[----:B------:R-:W-:Y:S01]  /*1dcb0*/  IMAD.MOV.U32 R10, RZ, RZ, -0x1 ;  /* 0xffffffffff0a7424 */ /* 0x000fe200078e00ff */
[----:B------:R-:W-:-:S06]  /*1dcc0*/  PRMT R9, RZ, 0x7610, R9 ;  /* 0x00007610ff097816 */ /* 0x000fcc0000000009 */
[----:B------:R-:W0:Y:S01]  /*1dcd0*/  @P1 S2R R3, SR_CgaCtaId ;  /* 0x0000000000031919 */ /* 0x000e220000008800 */
[----:B------:R-:W-:-:S04]  /*1dce0*/  @P1 MOV R2, 0x400 ;  /* 0x0000040000021802 */ /* 0x000fc80000000f00 */
[----:B0-----:R-:W-:-:S04]  /*1dcf0*/  @P1 LEA R2, R3, R2, 0x18 ;  /* 0x0000000203021211 */ /* 0x001fc800078ec0ff */
[----:B------:R0:W-:Y:S01]  /*1dd00*/  @P1 SYNCS.ARRIVE.TRANS64.A1T0 RZ, [R2+URZ+0xc8], RZ ;  /* 0x0000c8ff02ff19a7 */ /* 0x0001e2000810003f */
[----:B------:R-:W-:-:S04]  /*1dd10*/  ISETP.GT.U32.AND P1, PT, R4, 0xa, PT ;  /* 0x0000000a0400780c */ /* 0x000fc80003f24070 */
[----:B------:R-:W-:Y:S01]  /*1dd20*/  ISETP.LT.U32.AND P1, PT, R6, 0xb, P1 ;  /* 0x0000000b0600780c */ /* 0x000fe20000f21070 */
[----:B0-----:R-:W-:-:S04]  /*1dd30*/  IMAD.WIDE.U32 R2, R4, -0x45d1745d, RZ ;  /* 0xba2e8ba304027825 */ /* 0x001fc800078e00ff */
[----:B------:R-:W-:Y:S01]  /*1dd40*/  IMAD.MOV.U32 R2, RZ, RZ, -0x1 ;  /* 0xffffffffff027424 */ /* 0x000fe200078e00ff */
[----:B------:R-:W-:Y:S02]  /*1dd50*/  SHF.R.U32.HI R5, RZ, 0x3, R3 ;  /* 0x00000003ff057819 */ /* 0x000fe40000011603 */
[----:B------:R-:W-:-:S03]  /*1dd60*/  SEL R3, RZ, 0x1, !P1 ;  /* 0x00000001ff037807 */ /* 0x000fc60004800000 */
[--C-:B------:R-:W-:Y:S01]  /*1dd70*/  IMAD R7, R5, -0xb, R4.reuse ;  /* 0xfffffff505077824 */ /* 0x100fe200078e0204 */
[----:B------:R-:W-:Y:S01]  /*1dd80*/  LOP3.LUT R0, R0, R3, RZ, 0x3c, !PT ;  /* 0x0000000300007212 */ /* 0x000fe200078e3cff */
[----:B------:R-:W-:Y:S01]  /*1dd90*/  IMAD.MOV.U32 R3, RZ, RZ, -0x1 ;  /* 0xffffffffff037424 */ /* 0x000fe200078e00ff */
[----:B------:R-:W-:Y:S02]  /*1dda0*/  PRMT R4, RZ, 0x7610, R4 ;  /* 0x00007610ff047816 */ /* 0x000fe40000000004 */
[----:B------:R-:W-:Y:S02]  /*1ddb0*/  @P3 LOP3.LUT R0, R0, 0x1, R5, 0x78, !PT ;  /* 0x0000000100003812 */ /* 0x000fe400078e7805 */
[----:B---3--:R-:W-:-:S04]  /*1ddc0*/  IADD3 R14, P1, R14, UR20, RZ ;  /* 0x000000140e0e7c10 */ /* 0x008fc8000ff3e0ff */
[----:B--2---:R-:W-:Y:S01]  /*1ddd0*/  IADD3.X R15, R15, UR13, RZ, P1, !PT ;  /* 0x0000000d0f0f7c10 */ /* 0x004fe20008ffe4ff */
[----:B------:R0:W-:Y:S01]  /*1dde0*/  STL [R1+0x404], R14 ;  /* 0x0004040e01007387 */ /* 0x0001e20000100800 */
[----:B------:R-:W-:-:S03]  /*1ddf0*/  ISETP.GE.U32.AND P1, PT, R14, UR6, PT ;  /* 0x000000060e007c0c */ /* 0x000fc6000bf26070 */
[----:B------:R0:W-:Y:S01]  /*1de00*/  STL [R1+0x400], R15 ;  /* 0x0004000f01007387 */ /* 0x0001e20000100800 */
[----:B------:R-:W-:-:S13]  /*1de10*/  ISETP.GE.U32.AND.EX P1, PT, R15, UR7, PT, P1 ;  /* 0x000000070f007c0c */ /* 0x000fda000bf26110 */
[----:B0-----:R-:W-:Y:S05]  /*1de20*/  @P1 BRA `(.L_x_312) ;  /* 0x0000000400581947 */ /* 0x001fea0003800000 */
[----:B------:R-:W0:Y:S01]  /*1de30*/  S2R R8, SR_CTAID.X ;  /* 0x0000000000087919 */ /* 0x000e220000002500 */
[----:B------:R-:W1:Y:S01]  /*1de40*/  LDC R11, c[0x0][0x65c] ;  /* 0x00019700ff0b7b82 */ /* 0x000e620000000800 */
[----:B------:R-:W-:Y:S01]  /*1de50*/  ULDC UR5, c[0x0][0x150] ;  /* 0x0000540000057ab9 */ /* 0x000fe20000000800 */
[----:B------:R-:W-:Y:S01]  /*1de60*/  ULDC.64 UR6, c[0x0][0x628] ;  /* 0x00018a0000067ab9 */ /* 0x000fe20000000a00 */
[----:B------:R-:W2:Y:S01]  /*1de70*/  S2R R5, SR_CTAID.Y ;  /* 0x0000000000057919 */ /* 0x000ea20000002600 */
[----:B------:R-:W-:Y:S01]  /*1de80*/  ISETP.NE.U32.AND P1, PT, RZ, UR6, PT ;  /* 0x00000006ff007c0c */ /* 0x000fe2000bf25070 */
[----:B------:R-:W-:-:S03]  /*1de90*/  ULDC UR8, c[0x0][0x630] ;  /* 0x00018c0000087ab9 */ /* 0x000fc60000000800 */
[----:B------:R-:W3:Y:S01]  /*1dea0*/  LDC R3, c[0x0][0x144] ;  /* 0x00005100ff037b82 */ /* 0x000ee20000000800 */
[----:B------:R-:W-:-:S07]  /*1deb0*/  ISETP.NE.AND.EX P1, PT, RZ, UR7, PT, P1 ;  /* 0x00000007ff007c0c */ /* 0x000fce000bf25310 */
[----:B------:R-:W4:Y:S01]  /*1dec0*/  LDC R12, c[0x0][0x148] ;  /* 0x00005200ff0c7b82 */ /* 0x000f220000000800 */
[----:B-1----:R-:W-:Y:S02]  /*1ded0*/  ISETP.NE.AND P4, PT, R11, 0x1, PT ;  /* 0x000000010b00780c */ /* 0x002fe40003f85270 */
[----:B0-----:R-:W-:Y:S02]  /*1dee0*/  I2FP.F32.U32 R2, R8 ;  /* 0x0000000800027245 */ /* 0x001fe40000201000 */
[----:B--2---:R-:W-:-:S03]  /*1def0*/  I2FP.F32.U32 R4, R5 ;  /* 0x0000000500047245 */ /* 0x004fc60000201000 */
[----:B------:R-:W-:Y:S01]  /*1df00*/  FMUL R2, R2, UR5 ;  /* 0x0000000502027c20 */ /* 0x000fe20008400000 */
[----:B------:R-:W-:Y:S02]  /*1df10*/  ULDC UR5, c[0x0][0x154] ;  /* 0x0000550000057ab9 */ /* 0x000fe40000000800 */
[----:B------:R-:W-:-:S03]  /*1df20*/  FMUL R10, R4, UR5 ;  /* 0x00000005040a7c20 */ /* 0x000fc60008400000 */
[----:B------:R-:W0:Y:S08]  /*1df30*/  F2I.U32.TRUNC.NTZ R2, R2 ;  /* 0x0000000200027305 */ /* 0x000e30000020f000 */
[----:B------:R-:W1:Y:S01]  /*1df40*/  F2I.U32.TRUNC.NTZ R10, R10 ;  /* 0x0000000a000a7305 */ /* 0x000e62000020f000 */
[----:B0-----:R-:W-:Y:S02]  /*1df50*/  IMAD.MOV R4, RZ, RZ, -R2 ;  /* 0x000000ffff047224 */ /* 0x001fe400078e0a02 */
[----:B------:R-:W-:-:S02]  /*1df60*/  IMAD.MOV.U32 R2, RZ, RZ, R14 ;  /* 0x000000ffff027224 */ /* 0x000fc400078e000e */
[----:B---3--:R-:W-:Y:S02]  /*1df70*/  IMAD R8, R3, R4, R8 ;  /* 0x0000000403087224 */ /* 0x008fe400078e0208 */
[----:B-1----:R-:W-:-:S04]  /*1df80*/  IMAD.MOV R3, RZ, RZ, -R10 ;  /* 0x000000ffff037224 */ /* 0x002fc800078e0a0a */
[----:B----4-:R-:W-:Y:S02]  /*1df90*/  @P4 IMAD R8, R12, R3, R5 ;  /* 0x000000030c084224 */ /* 0x010fe400078e0205 */
[----:B------:R-:W-:Y:S01]  /*1dfa0*/  IMAD.MOV.U32 R3, RZ, RZ, R15 ;  /* 0x000000ffff037224 */ /* 0x000fe200078e000f */
[----:B------:R-:W-:Y:S06]  /*1dfb0*/  @!P1 BRA `(.L_x_313) ;  /* 0x0000000000289947 */ /* 0x000fec0003800000 */
[----:B------:R-:W-:Y:S02]  /*1dfc0*/  ULDC UR5, c[0x0][0x634] ;  /* 0x00018d0000057ab9 */ /* 0x000fe40000000800 */
[----:B------:R-:W-:-:S05]  /*1dfd0*/  IADD3 R3, P1, R14, UR5, RZ ;  /* 0x000000050e037c10 */ /* 0x000fca000ff3e0ff */
[----:B------:R-:W-:-:S04]  /*1dfe0*/  IMAD.X R11, RZ, RZ, R15, P1 ;  /* 0x000000ffff0b7224 */ /* 0x000fc800008e060f */
[----:B------:R-:W-:-:S04]  /*1dff0*/  IMAD.WIDE.U32 R4, R11, UR6, RZ ;  /* 0x000000060b047c25 */ /* 0x000fc8000f8e00ff */
[----:B------:R-:W-:-:S04]  /*1e000*/  IMAD.WIDE.U32 R4, P1, R3, UR7, R4 ;  /* 0x0000000703047c25 */ /* 0x000fc8000f820004 */
[----:B------:R-:W-:-:S04]  /*1e010*/  IMAD.WIDE.U32 R2, R3, UR6, RZ ;  /* 0x0000000603027c25 */ /* 0x000fc8000f8e00ff */
[----:B------:R-:W-:Y:S01]  /*1e020*/  IMAD.MOV.U32 R2, RZ, RZ, R5 ;  /* 0x000000ffff027224 */ /* 0x000fe200078e0005 */
[----:B------:R-:W-:Y:S01]  /*1e030*/  IADD3 RZ, P3, R3, R4, RZ ;  /* 0x0000000403ff7210 */ /* 0x000fe20007f7e0ff */
[----:B------:R-:W-:-:S04]  /*1e040*/  IMAD.X R3, RZ, RZ, RZ, P1 ;  /* 0x000000ffff037224 */ /* 0x000fc800008e06ff */
[----:B------:R-:W-:-:S08]  /*1e050*/  IMAD.WIDE.U32.X R2, R11, UR7, R2, P3 ;  /* 0x000000070b027c25 */ /* 0x000fd000098e0402 */
.L_x_313:
[--C-:B------:R-:W-:Y:S01]  /*1e060*/  SHF.R.U64 R10, R2, UR8, R3.reuse ;  /* 0x00000008020a7c19 */ /* 0x100fe20008001203 */
[----:B------:R-:W-:Y:S01]  /*1e070*/  ULDC.64 UR6, c[0x0][0x620] ;  /* 0x0001880000067ab9 */ /* 0x000fe20000000a00 */
[----:B------:R-:W-:Y:S01]  /*1e080*/  SHF.R.U32.HI R2, RZ, UR8, R3 ;  /* 0x00000008ff027c19 */ /* 0x000fe20008011603 */
[----:B------:R-:W-:Y:S01]  /*1e090*/  IMAD.MOV.U32 R3, RZ, RZ, R15 ;  /* 0x000000ffff037224 */ /* 0x000fe200078e000f */
[----:B------:R-:W-:Y:S01]  /*1e0a0*/  IADD3 R11, P1, RZ, -R10, RZ ;  /* 0x8000000aff0b7210 */ /* 0x000fe20007f3e0ff */
[----:B------:R-:W-:-:S04]  /*1e0b0*/  ULDC UR5, c[0x0][0x618] ;  /* 0x0001860000057ab9 */ /* 0x000fc80000000800 */
[----:B------:R-:W-:-:S04]  /*1e0c0*/  IMAD.X R2, RZ, RZ, ~R2, P1 ;  /* 0x000000ffff027224 */ /* 0x000fc800008e0e02 */
[----:B------:R-:W-:-:S04]  /*1e0d0*/  IMAD R2, R2, UR6, RZ ;  /* 0x0000000602027c24 */ /* 0x000fc8000f8e02ff */
[----:B------:R-:W-:Y:S02]  /*1e0e0*/  IMAD R5, R11, UR7, R2 ;  /* 0x000000070b057c24 */ /* 0x000fe4000f8e0202 */
[----:B------:R-:W-:-:S04]  /*1e0f0*/  IMAD.MOV.U32 R2, RZ, RZ, R14 ;  /* 0x000000ffff027224 */ /* 0x000fc800078e000e */
[----:B------:R-:W-:Y:S01]  /*1e100*/  IMAD.WIDE.U32 R2, R11, UR6, R2 ;  /* 0x000000060b027c25 */ /* 0x000fe2000f8e0002 */
[----:B------:R-:W-:Y:S02]  /*1e110*/  ULDC.64 UR6, c[0x0][0x640] ;  /* 0x0001900000067ab9 */ /* 0x000fe40000000a00 */
[----:B------:R-:W-:Y:S01]  /*1e120*/  ISETP.NE.U32.AND P1, PT, RZ, UR6, PT ;  /* 0x00000006ff007c0c */ /* 0x000fe2000bf25070 */
[----:B------:R-:W-:-:S03]  /*1e130*/  IMAD.IADD R3, R3, 0x1, R5 ;  /* 0x0000000103037824 */ /* 0x000fc600078e0205 */
[----:B------:R-:W-:Y:S02]  /*1e140*/  ISETP.NE.AND.EX P1, PT, RZ, UR7, PT, P1 ;  /* 0x00000007ff007c0c */ /* 0x000fe4000bf25310 */
[--C-:B------:R-:W-:Y:S02]  /*1e150*/  SHF.R.U64 R11, R2, UR5, R3.reuse ;  /* 0x00000005020b7c19 */ /* 0x100fe40008001203 */
[----:B------:R-:W-:Y:S01]  /*1e160*/  SHF.R.U32.HI R2, RZ, UR5, R3 ;  /* 0x00000005ff027c19 */ /* 0x000fe20008011603 */
[----:B------:R-:W-:-:S03]  /*1e170*/  ULDC UR5, c[0x0][0x608] ;  /* 0x0001820000057ab9 */ /* 0x000fc60000000800 */
[--C-:B------:R-:W-:Y:S02]  /*1e180*/  SHF.R.U64 R12, R11, UR5, R2.reuse ;  /* 0x000000050b0c7c19 */ /* 0x100fe40008001202 */
[----:B------:R-:W-:Y:S01]  /*1e190*/  SHF.R.U32.HI R3, RZ, UR5, R2 ;  /* 0x00000005ff037c19 */ /* 0x000fe20008011602 */
[----:B------:R-:W-:-:S03]  /*1e1a0*/  ULDC UR5, c[0x0][0x658] ;  /* 0x0001960000057ab9 */ /* 0x000fc60000000800 */
[--C-:B------:R-:W-:Y:S02]  /*1e1b0*/  SHF.R.U64 R13, R12, UR5, R3.reuse ;  /* 0x000000050c0d7c19 */ /* 0x100fe40008001203 */
[----:B------:R-:W-:-:S03]  /*1e1c0*/  SHF.R.U32.HI R14, RZ, UR5, R3 ;  /* 0x00000005ff0e7c19 */ /* 0x000fc60008011603 */
[----:B------:R-:W-:Y:S02]  /*1e1d0*/  IMAD.MOV.U32 R2, RZ, RZ, R13 ;  /* 0x000000ffff027224 */ /* 0x000fe400078e000d */
        /* <DEDUP_REMOVED lines=12> */
.L_x_314:
[----:B------:R-:W-:Y:S01]  /*1e2a0*/  ULDC UR5, c[0x0][0x648] ;  /* 0x0001920000057ab9 */ /* 0x000fe20000000800 */
[----:B------:R-:W-:Y:S01]  /*1e2b0*/  LOP3.LUT R12, R12, UR17, RZ, 0xc0, !PT ;  /* 0x000000110c0c7c12 */ /* 0x000fe2000f8ec0ff */
[----:B------:R-:W-:Y:S01]  /*1e2c0*/  IMAD.MOV.U32 R4, RZ, RZ, 0x1 ;  /* 0x00000001ff047424 */ /* 0x000fe200078e00ff */
[----:B------:R-:W-:Y:S01]  /*1e2d0*/  SHF.R.U64 R3, R2, UR5, R3 ;  /* 0x0000000502037c19 */ /* 0x000fe20008001203 */
[----:B------:R-:W-:-:S04]  /*1e2e0*/  ULDC UR5, c[0x0][0x638] ;  /* 0x00018e0000057ab9 */ /* 0x000fc80000000800 */
[----:B------:R-:W-:Y:S02]  /*1e2f0*/  IMAD.MOV R2, RZ, RZ, -R3 ;  /* 0x000000ffff027224 */ /* 0x000fe400078e0a03 */
[----:B------:R-:W-:Y:S02]  /*1e300*/  IMAD R5, R3, UR18, R12 ;  /* 0x0000001203057c24 */ /* 0x000fe4000f8e020c */
[----:B------:R-:W-:Y:S01]  /*1e310*/  IMAD R13, R2, UR5, R13 ;  /* 0x00000005020d7c24 */ /* 0x000fe2000f8e020d */
[----:B------:R-:W-:Y:S01]  /*1e320*/  ULDC UR5, c[0x0][0x610] ;  /* 0x0001840000057ab9 */ /* 0x000fe20000000800 */
[----:B------:R-:W-:Y:S01]  /*1e330*/  LOP3.LUT R2, R11, UR4, RZ, 0xc0, !PT ;  /* 0x000000040b027c12 */ /* 0x000fe2000f8ec0ff */
[----:B------:R-:W-:Y:S01]  /*1e340*/  IMAD R8, R5, UR5, R8 ;  /* 0x0000000505087c24 */ /* 0x000fe2000f8e0208 */
[----:B------:R-:W-:-:S03]  /*1e350*/  ULDC UR5, c[0x0][0x600] ;  /* 0x0001800000057ab9 */ /* 0x000fc60000000800 */
[----:B------:R-:W-:-:S05]  /*1e360*/  IMAD R13, R13, UR5, R2 ;  /* 0x000000050d0d7c24 */ /* 0x000fca000f8e0202 */
[----:B------:R-:W-:Y:S02]  /*1e370*/  SEL R2, R13, R8, !P4 ;  /* 0x000000080d027207 */ /* 0x000fe40006000000 */
[----:B------:R-:W-:-:S07]  /*1e380*/  SEL R3, R8, R13, !P4 ;  /* 0x0000000d08037207 */ /* 0x000fce0006000000 */
.L_x_312:
[----:B------:R-:W-:Y:S05]  /*1e390*/  BSYNC B1 ;  /* 0x0000000000017941 */ /* 0x000fea0003800000 */
.L_x_311:
[----:B------:R-:W-:-:S13]  /*1e3a0*/  LOP3.LUT P1, RZ, R4, 0xff, RZ, 0xc0, !PT ;  /* 0x000000ff04ff7812 */ /* 0x000fda000782c0ff */
[----:B------:R-:W-:Y:S05]  /*1e3b0*/  @P1 BRA `(.L_x_315) ;  /* 0xfffffff4002c1947 */ /* 0x000fea000383ffff */
[----:B------:R-:W-:Y:S05]  /*1e3c0*/  BSYNC B0 ;  /* 0x0000000000007941 */ /* 0x000fea0003800000 */
.L_x_303:
[----:B------:R-:W-:-:S03]  /*1e3d0*/  UMOV UR5, 0xffffffff ;  /* 0xffffffff00057882 */ /* 0x000fc60000000000 */
[----:B------:R-:W-:Y:S05]  /*1e3e0*/  BRA.DIV UR5, `(.L_x_316) ;  /* 0x0000000a05187947 */ /* 0x000fea000b800000 */
[----:B------:R-:W-:-:S13]  /*1e3f0*/  ELECT P6, URZ, PT ;  /* 0x00000000003f782f */ /* 0x000fda00038c0000 */
.L_x_337:
[----:B------:R-:W-:Y:S04]  /*1e400*/  BSSY B0, `(.L_x_317) ;  /* 0x000006b000007945 */ /* 0x000fe80003800000 */
[----:B------:R-:W-:Y:S05]  /*1e410*/  @!P6 BRA `(.L_x_318) ;  /* 0x0000000400a4e947 */ /* 0x000fea0003800000 */
[----:B------:R-:W-:-:S04]  /*1e420*/  ULOP3.LUT UR5, UR40, 0x2, URZ, 0xfc, !UPT ;  /* 0x0000000228057892 */ /* 0x000fc8000f8efc3f */
[----:B------:R-:W-:-:S06]  /*1e430*/  UISETP.NE.AND UP0, UPT, UR5, 0x3, UPT ;  /* 0x000000030500788c */ /* 0x000fcc000bf05270 */
[----:B------:R-:W-:-:S13]  /*1e440*/  PLOP3.LUT P0, PT, PT, PT, UP0, 0x80, 0x0 ;  /* 0x000000000000781c */ /* 0x000fda0003f0f008 */
[----:B------:R-:W-:Y:S05]  /*1e450*/  @!P0 BRA `(.L_x_319) ;  /* 0x0000000000048947 */ /* 0x000fea0003800000 */
[----:B------:R-:W-:Y:S01]  /*1e460*/  BPT.TRAP 0x1 ;  /* 0x000000040000795c */ /* 0x000fe20000300000 */
.L_x_319:
[----:B------:R-:W0:Y:S01]  /*1e470*/  S2R R3, SR_CgaCtaId ;  /* 0x0000000000037919 */ /* 0x000e220000008800 */
[----:B------:R-:W-:-:S04]  /*1e480*/  MOV R2, 0x400 ;  /* 0x0000040000027802 */ /* 0x000fc80000000f00 */
[----:B0-----:R-:W-:Y:S02]  /*1e490*/  LEA R2, R3, R2, 0x18 ;  /* 0x0000000203027211 */ /* 0x001fe400078ec0ff */
[----:B------:R-:W-:-:S03]  /*1e4a0*/  SHF.L.U32 R3, R0, 0x1f, RZ ;  /* 0x0000001f00037819 */ /* 0x000fc600000006ff */
[----:B------:R-:W-:-:S04]  /*1e4b0*/  VIADD R2, R2, 0x58 ;  /* 0x0000005802027836 */ /* 0x000fc80000000000 */
[----:B------:R-:W-:-:S04]  /*1e4c0*/  IMAD R4, R7, 0x8, R2 ;  /* 0x0000000807047824 */ /* 0x000fc800078e0202 */
[----:B------:R-:W0:Y:S02]  /*1e4d0*/  SYNCS.PHASECHK.TRANS64.TRYWAIT P0, [R4+URZ], R3 ;  /* 0x00000003040075a7 */ /* 0x000e24000800017f */
[----:B0-----:R-:W-:Y:S05]  /*1e4e0*/  @!P0 BRA `(.L_x_320) ;  /* 0x0000000400f88947 */ /* 0x001fea0003800000 */
.L_x_338:
[----:B------:R-:W-:-:S05]  /*1e4f0*/  VIADD R7, R7, 0x1 ;  /* 0x0000000107077836 */ /* 0x000fca0000000000 */
[----:B------:R-:W-:-:S04]  /*1e500*/  ISETP.NE.AND P0, PT, R7, 0xb, PT ;  /* 0x0000000b0700780c */ /* 0x000fc80003f05270 */
[----:B0-----:R-:W-:Y:S02]  /*1e510*/  SEL R3, RZ, 0x1, P0 ;  /* 0x00000001ff037807 */ /* 0x001fe40000000000 */
[----:B------:R-:W-:Y:S02]  /*1e520*/  SEL R7, R7, RZ, P0 ;  /* 0x000000ff07077207 */ /* 0x000fe40000000000 */
[----:B------:R-:W-:-:S03]  /*1e530*/  LOP3.LUT R4, R0, R3, RZ, 0x3c, !PT ;  /* 0x0000000300047212 */ /* 0x000fc600078e3cff */
[----:B------:R-:W-:Y:S01]  /*1e540*/  IMAD R3, R7, 0x8, R2 ;  /* 0x0000000807037824 */ /* 0x000fe200078e0202 */
[----:B------:R-:W-:-:S04]  /*1e550*/  SHF.L.U32 R0, R4, 0x1f, RZ ;  /* 0x0000001f04007819 */ /* 0x000fc800000006ff */
[----:B------:R-:W0:Y:S02]  /*1e560*/  SYNCS.PHASECHK.TRANS64.TRYWAIT P0, [R3+URZ], R0 ;  /* 0x00000000030075a7 */ /* 0x000e24000800017f */
[----:B0-----:R-:W-:Y:S05]  /*1e570*/  @!P0 BRA `(.L_x_321) ;  /* 0x0000000400e88947 */ /* 0x001fea0003800000 */
.L_x_339:
[----:B0-----:R-:W-:-:S05]  /*1e580*/  VIADD R0, R7, 0x1 ;  /* 0x0000000107007836 */ /* 0x001fca0000000000 */
[----:B------:R-:W-:-:S04]  /*1e590*/  ISETP.NE.AND P0, PT, R0, 0xb, PT ;  /* 0x0000000b0000780c */ /* 0x000fc80003f05270 */
[----:B------:R-:W-:Y:S02]  /*1e5a0*/  SEL R3, RZ, 0x1, P0 ;  /* 0x00000001ff037807 */ /* 0x000fe40000000000 */
[----:B------:R-:W-:Y:S02]  /*1e5b0*/  SEL R5, R0, RZ, P0 ;  /* 0x000000ff00057207 */ /* 0x000fe40000000000 */
[----:B------:R-:W-:-:S03]  /*1e5c0*/  LOP3.LUT R4, R4, R3, RZ, 0x3c, !PT ;  /* 0x0000000304047212 */ /* 0x000fc600078e3cff */
[----:B------:R-:W-:Y:S01]  /*1e5d0*/  IMAD R3, R5, 0x8, R2 ;  /* 0x0000000805037824 */ /* 0x000fe200078e0202 */
[----:B------:R-:W-:-:S04]  /*1e5e0*/  SHF.L.U32 R0, R4, 0x1f, RZ ;  /* 0x0000001f04007819 */ /* 0x000fc800000006ff */
[----:B------:R-:W0:Y:S02]  /*1e5f0*/  SYNCS.PHASECHK.TRANS64.TRYWAIT P0, [R3+URZ], R0 ;  /* 0x00000000030075a7 */ /* 0x000e24000800017f */
[----:B0-----:R-:W-:Y:S05]  /*1e600*/  @!P0 BRA `(.L_x_322) ;  /* 0x0000000400d88947 */ /* 0x001fea0003800000 */
.L_x_340:
        /* <DEDUP_REMOVED lines=9> */
.L_x_341:
        /* <DEDUP_REMOVED lines=9> */
.L_x_342:
        /* <DEDUP_REMOVED lines=9> */
.L_x_343:
        /* <DEDUP_REMOVED lines=9> */
.L_x_344:
        /* <DEDUP_REMOVED lines=9> */
.L_x_345:
        /* <DEDUP_REMOVED lines=9> */
.L_x_346:
        /* <DEDUP_REMOVED lines=9> */
.L_x_347:
[----:B0-----:R-:W-:-:S05]  /*1ea00*/  VIADD R0, R5, 0x1 ;  /* 0x0000000105007836 */ /* 0x001fca0000000000 */
[----:B------:R-:W-:-:S04]  /*1ea10*/  ISETP.NE.AND P0, PT, R0, 0xb, PT ;  /* 0x0000000b0000780c */ /* 0x000fc80003f05270 */
[----:B------:R-:W-:Y:S02]  /*1ea20*/  SEL R4, RZ, 0x1, P0 ;  /* 0x00000001ff047807 */ /* 0x000fe40000000000 */
[----:B------:R-:W-:Y:S02]  /*1ea30*/  SEL R3, R0, RZ, P0 ;  /* 0x000000ff00037207 */ /* 0x000fe40000000000 */
[----:B------:R-:W-:-:S03]  /*1ea40*/  LOP3.LUT R0, R7, R4, RZ, 0x3c, !PT ;  /* 0x0000000407007212 */ /* 0x000fc600078e3cff */
[----:B------:R-:W-:Y:S01]  /*1ea50*/  IMAD R3, R3, 0x8, R2 ;  /* 0x0000000803037824 */ /* 0x000fe200078e0202 */
[----:B------:R-:W-:-:S07]  /*1ea60*/  SHF.L.U32 R0, R0, 0x1f, RZ ;  /* 0x0000001f00007819 */ /* 0x000fce00000006ff */
.L_x_330:
[----:B0-----:R0:W1:Y:S02]  /*1ea70*/  SYNCS.PHASECHK.TRANS64.TRYWAIT P0, [R3+URZ], R0 ;  /* 0x00000000030075a7 */ /* 0x001064000800017f */
[----:B-1----:R-:W-:Y:S05]  /*1ea80*/  @!P0 NANOSLEEP.SYNCS 0x989680 ;  /* 0x009896800000895d */ /* 0x002fea0003900000 */
[----:B------:R-:W1:Y:S02]  /*1ea90*/  @!P0 SYNCS.PHASECHK.TRANS64 P0, [R3+URZ], R0 ;  /* 0x00000000030085a7 */ /* 0x000e64000800007f */
[----:B-1----:R-:W-:Y:S05]  /*1eaa0*/  @!P0 BRA `(.L_x_330) ;  /* 0xfffffffc00f08947 */ /* 0x002fea000383ffff */
.L_x_318:
[----:B------:R-:W-:Y:S05]  /*1eab0*/  BSYNC B0 ;  /* 0x0000000000007941 */ /* 0x000fea0003800000 */
.L_x_317:
[----:B------:R-:W-:Y:S05]  /*1eac0*/  EXIT ;  /* 0x000000000000794d */ /* 0x000fea0003800000 */
.L_x_18:
[----:B-1----:R1:W4:Y:S02]  /*1ead0*/  SYNCS.PHASECHK.TRANS64.TRYWAIT P1, [R3+URZ], R0 ;  /* 0x00000000030075a7 */ /* 0x002324000802017f */
[----:B----4-:R-:W-:Y:S05]  /*1eae0*/  @!P1 NANOSLEEP.SYNCS 0x989680 ;  /* 0x009896800000995d */ /* 0x010fea0003900000 */
[----:B------:R-:W4:Y:S02]  /*1eaf0*/  @!P1 SYNCS.PHASECHK.TRANS64 P1, [R3+URZ], R0 ;  /* 0x00000000030095a7 */ /* 0x000f24000802007f */
[----:B----4-:R-:W-:Y:S05]  /*1eb00*/  @!P1 BRA `(.L_x_18) ;  /* 0xfffffffc00f09947 */ /* 0x010fea000383ffff */
[----:B------:R-:W-:Y:S05]  /*1eb10*/  BRA `(.L_x_17) ;  /* 0xfffffe2800387947 */ /* 0x000fea000383ffff */
.L_x_23:
[----:B-1----:R-:W-:-:S04]  /*1eb20*/  IMAD.U32 R6, RZ, RZ, UR4 ;  /* 0x00000004ff067e24 */ /* 0x002fc8000f8e00ff */
[----:B------:R1:W2:Y:S03]  /*1eb30*/  SYNCS.PHASECHK.TRANS64.TRYWAIT P1, [R6+URZ], R4 ;  /* 0x00000004060075a7 */ /* 0x0002a6000802017f */
[----:B--2---:R-:W-:Y:S05]  /*1eb40*/  @!P1 NANOSLEEP.SYNCS 0x989680 ;  /* 0x009896800000995d */ /* 0x004fea0003900000 */
[----:B------:R-:W2:Y:S02]  /*1eb50*/  @!P1 SYNCS.PHASECHK.TRANS64 P1, [R6+URZ], R4 ;  /* 0x00000004060095a7 */ /* 0x000ea4000802007f */
[----:B--2---:R-:W-:Y:S05]  /*1eb60*/  @!P1 BRA `(.L_x_23) ;  /* 0xfffffffc00ec9947 */ /* 0x004fea000383ffff */
[----:B------:R-:W-:Y:S05]  /*1eb70*/  BRA `(.L_x_22) ;  /* 0xfffffe3000e07947 */ /* 0x000fea000383ffff */
.L_x_304:
[----:B------:R-:W-:Y:S01]  /*1eb80*/  BSSY B1, `(.L_x_331) ;  /* 0x0000006000017945 */ /* 0x000fe20003800000 */
[----:B------:R-:W-:-:S07]  /*1eb90*/  IMAD.MOV.U32 R15, RZ, RZ, -0x1 ;  /* 0xffffffffff0f7424 */ /* 0x000fce00078e00ff */
[----:B------:R-:W-:Y:S05]  /*1eba0*/  WARPSYNC.COLLECTIVE R15, `(.L_x_332) ;  /* 0x000000000f0c7348 */ /* 0x000fea0003c00000 */
[----:B------:R-:W-:Y:S02]  /*1ebb0*/  ELECT P6, UR62, PT ;  /* 0x00000000003e782f */ /* 0x000fe400038c0000 */
[----:B------:R-:W-:Y:S01]  /*1ebc0*/  MOV R14, UR62 ;  /* 0x0000003e000e7c02 */ /* 0x000fe20008000f00 */
[----:B------:R-:W-:Y:S10]  /*1ebd0*/  ENDCOLLECTIVE ;  /* 0x000000000000791b */ /* 0x000ff40003800000 */
.L_x_332:
[----:B------:R-:W-:Y:S05]  /*1ebe0*/  BSYNC B1 ;  /* 0x0000000000017941 */ /* 0x000fea0003800000 */
.L_x_331:
[----:B------:R-:W-:Y:S05]  /*1ebf0*/  BRA `(.L_x_333) ;  /* 0xffffffec00287947 */ /* 0x000fea000383ffff */
.L_x_307:
[----:B-1----:R1:W2:Y:S02]  /*1ec00*/  SYNCS.PHASECHK.TRANS64.TRYWAIT P1, [R14+URZ+0x58], R11 ;  /* 0x0000580b0e0075a7 */ /* 0x0022a4000802017f */
[----:B--2---:R-:W-:Y:S05]  /*1ec10*/  @!P1 NANOSLEEP.SYNCS 0x989680 ;  /* 0x009896800000995d */ /* 0x004fea0003900000 */
[----:B------:R-:W2:Y:S02]  /*1ec20*/  @!P1 SYNCS.PHASECHK.TRANS64 P1, [R14+URZ+0x58], R11 ;  /* 0x0000580b0e0095a7 */ /* 0x000ea4000802007f */
[----:B--2---:R-:W-:Y:S05]  /*1ec30*/  @!P1 BRA `(.L_x_307) ;  /* 0xfffffffc00f09947 */ /* 0x004fea000383ffff */
[----:B------:R-:W-:Y:S05]  /*1ec40*/  BRA `(.L_x_334) ;  /* 0xffffffec005c7947 */ /* 0x000fea000383ffff */
.L_x_316:
[----:B------:R-:W-:Y:S01]  /*1ec50*/  BSSY B0, `(.L_x_335) ;  /* 0x0000006000007945 */ /* 0x000fe20003800000 */
[----:B------:R-:W-:-:S07]  /*1ec60*/  IMAD.MOV.U32 R15, RZ, RZ, -0x1 ;  /* 0xffffffffff0f7424 */ /* 0x000fce00078e00ff */
[----:B------:R-:W-:Y:S05]  /*1ec70*/  WARPSYNC.COLLECTIVE R15, `(.L_x_336) ;  /* 0x000000000f0c7348 */ /* 0x000fea0003c00000 */
[----:B------:R-:W-:Y:S02]  /*1ec80*/  ELECT P6, UR62, PT ;  /* 0x00000000003e782f */ /* 0x000fe400038c0000 */
[----:B------:R-:W-:Y:S01]  /*1ec90*/  MOV R14, UR62 ;  /* 0x0000003e000e7c02 */ /* 0x000fe20008000f00 */
[----:B------:R-:W-:Y:S10]  /*1eca0*/  ENDCOLLECTIVE ;  /* 0x000000000000791b */ /* 0x000ff40003800000 */
.L_x_336:
[----:B------:R-:W-:Y:S05]  /*1ecb0*/  BSYNC B0 ;  /* 0x0000000000007941 */ /* 0x000fea0003800000 */
.L_x_335:
[----:B------:R-:W-:Y:S05]  /*1ecc0*/  BRA `(.L_x_337) ;  /* 0xfffffff400cc7947 */ /* 0x000fea000383ffff */
.L_x_320:
[----:B0-----:R0:W1:Y:S02]  /*1ecd0*/  SYNCS.PHASECHK.TRANS64.TRYWAIT P0, [R4+URZ], R3 ;  /* 0x00000003040075a7 */ /* 0x001064000800017f */
[----:B-1----:R-:W-:Y:S05]  /*1ece0*/  @!P0 NANOSLEEP.SYNCS 0x989680 ;  /* 0x009896800000895d */ /* 0x002fea0003900000 */
[----:B------:R-:W1:Y:S02]  /*1ecf0*/  @!P0 SYNCS.PHASECHK.TRANS64 P0, [R4+URZ], R3 ;  /* 0x00000003040085a7 */ /* 0x000e64000800007f */
[----:B-1----:R-:W-:Y:S05]  /*1ed00*/  @!P0 BRA `(.L_x_320) ;  /* 0xfffffffc00f08947 */ /* 0x002fea000383ffff */
[----:B------:R-:W-:Y:S05]  /*1ed10*/  BRA `(.L_x_338) ;  /* 0xfffffff400f47947 */ /* 0x000fea000383ffff */
.L_x_321:
[----:B0-----:R0:W1:Y:S02]  /*1ed20*/  SYNCS.PHASECHK.TRANS64.TRYWAIT P0, [R3+URZ], R0 ;  /* 0x00000000030075a7 */ /* 0x001064000800017f */
[----:B-1----:R-:W-:Y:S05]  /*1ed30*/  @!P0 NANOSLEEP.SYNCS 0x989680 ;  /* 0x009896800000895d */ /* 0x002fea0003900000 */
[----:B------:R-:W1:Y:S02]  /*1ed40*/  @!P0 SYNCS.PHASECHK.TRANS64 P0, [R3+URZ], R0 ;  /* 0x00000000030085a7 */ /* 0x000e64000800007f */
[----:B-1----:R-:W-:Y:S05]  /*1ed50*/  @!P0 BRA `(.L_x_321) ;  /* 0xfffffffc00f08947 */ /* 0x002fea000383ffff */
[----:B------:R-:W-:Y:S05]  /*1ed60*/  BRA `(.L_x_339) ;  /* 0xfffffff800047947 */ /* 0x000fea000383ffff */
.L_x_322:
[----:B0-----:R0:W1:Y:S02]  /*1ed70*/  SYNCS.PHASECHK.TRANS64.TRYWAIT P0, [R3+URZ], R0 ;  /* 0x00000000030075a7 */ /* 0x001064000800017f */
[----:B-1----:R-:W-:Y:S05]  /*1ed80*/  @!P0 NANOSLEEP.SYNCS 0x989680 ;  /* 0x009896800000895d */ /* 0x002fea0003900000 */
[----:B------:R-:W1:Y:S02]  /*1ed90*/  @!P0 SYNCS.PHASECHK.TRANS64 P0, [R3+URZ], R0 ;  /* 0x00000000030085a7 */ /* 0x000e64000800007f */
[----:B-1----:R-:W-:Y:S05]  /*1eda0*/  @!P0 BRA `(.L_x_322) ;  /* 0xfffffffc00f08947 */ /* 0x002fea000383ffff */
[----:B------:R-:W-:Y:S05]  /*1edb0*/  BRA `(.L_x_340) ;  /* 0xfffffff800147947 */ /* 0x000fea000383ffff */
.L_x_323:
[----:B0-----:R0:W1:Y:S02]  /*1edc0*/  SYNCS.PHASECHK.TRANS64.TRYWAIT P0, [R3+URZ], R0 ;  /* 0x00000000030075a7 */ /* 0x001064000800017f */
[----:B-1----:R-:W-:Y:S05]  /*1edd0*/  @!P0 NANOSLEEP.SYNCS 0x989680 ;  /* 0x009896800000895d */ /* 0x002fea0003900000 */
[----:B------:R-:W1:Y:S02]  /*1ede0*/  @!P0 SYNCS.PHASECHK.TRANS64 P0, [R3+URZ], R0 ;  /* 0x00000000030085a7 */ /* 0x000e64000800007f */
[----:B-1----:R-:W-:Y:S05]  /*1edf0*/  @!P0 BRA `(.L_x_323) ;  /* 0xfffffffc00f08947 */ /* 0x002fea000383ffff */
[----:B------:R-:W-:Y:S05]  /*1ee00*/  BRA `(.L_x_341) ;  /* 0xfffffff800247947 */ /* 0x000fea000383ffff */
.L_x_324:
[----:B0-----:R0:W1:Y:S02]  /*1ee10*/  SYNCS.PHASECHK.TRANS64.TRYWAIT P0, [R3+URZ], R0 ;  /* 0x00000000030075a7 */ /* 0x001064000800017f */
[----:B-1----:R-:W-:Y:S05]  /*1ee20*/  @!P0 NANOSLEEP.SYNCS 0x989680 ;  /* 0x009896800000895d */ /* 0x002fea0003900000 */
[----:B------:R-:W1:Y:S02]  /*1ee30*/  @!P0 SYNCS.PHASECHK.TRANS64 P0, [R3+URZ], R0 ;  /* 0x00000000030085a7 */ /* 0x000e64000800007f */
[----:B-1----:R-:W-:Y:S05]  /*1ee40*/  @!P0 BRA `(.L_x_324) ;  /* 0xfffffffc00f08947 */ /* 0x002fea000383ffff */
[----:B------:R-:W-:Y:S05]  /*1ee50*/  BRA `(.L_x_342) ;  /* 0xfffffff800347947 */ /* 0x000fea000383ffff */
.L_x_325:
[----:B0-----:R0:W1:Y:S02]  /*1ee60*/  SYNCS.PHASECHK.TRANS64.TRYWAIT P0, [R3+URZ], R0 ;  /* 0x00000000030075a7 */ /* 0x001064000800017f */
[----:B-1----:R-:W-:Y:S05]  /*1ee70*/  @!P0 NANOSLEEP.SYNCS 0x989680 ;  /* 0x009896800000895d */ /* 0x002fea0003900000 */
[----:B------:R-:W1:Y:S02]  /*1ee80*/  @!P0 SYNCS.PHASECHK.TRANS64 P0, [R3+URZ], R0 ;  /* 0x00000000030085a7 */ /* 0x000e64000800007f */
[----:B-1----:R-:W-:Y:S05]  /*1ee90*/  @!P0 BRA `(.L_x_325) ;  /* 0xfffffffc00f08947 */ /* 0x002fea000383ffff */
[----:B------:R-:W-:Y:S05]  /*1eea0*/  BRA `(.L_x_343) ;  /* 0xfffffff800447947 */ /* 0x000fea000383ffff */
.L_x_326:
[----:B0-----:R0:W1:Y:S02]  /*1eeb0*/  SYNCS.PHASECHK.TRANS64.TRYWAIT P0, [R3+URZ], R0 ;  /* 0x00000000030075a7 */ /* 0x001064000800017f */
[----:B-1----:R-:W-:Y:S05]  /*1eec0*/  @!P0 NANOSLEEP.SYNCS 0x989680 ;  /* 0x009896800000895d */ /* 0x002fea0003900000 */
[----:B------:R-:W1:Y:S02]  /*1eed0*/  @!P0 SYNCS.PHASECHK.TRANS64 P0, [R3+URZ], R0 ;  /* 0x00000000030085a7 */ /* 0x000e64000800007f */
[----:B-1----:R-:W-:Y:S05]  /*1eee0*/  @!P0 BRA `(.L_x_326) ;  /* 0xfffffffc00f08947 */ /* 0x002fea000383ffff */
[----:B------:R-:W-:Y:S05]  /*1eef0*/  BRA `(.L_x_344) ;  /* 0xfffffff800547947 */ /* 0x000fea000383ffff */
.L_x_327:
[----:B0-----:R0:W1:Y:S02]  /*1ef00*/  SYNCS.PHASECHK.TRANS64.TRYWAIT P0, [R3+URZ], R0 ;  /* 0x00000000030075a7 */ /* 0x001064000800017f */
[----:B-1----:R-:W-:Y:S05]  /*1ef10*/  @!P0 NANOSLEEP.SYNCS 0x989680 ;  /* 0x009896800000895d */ /* 0x002fea0003900000 */
[----:B------:R-:W1:Y:S02]  /*1ef20*/  @!P0 SYNCS.PHASECHK.TRANS64 P0, [R3+URZ], R0 ;  /* 0x00000000030085a7 */ /* 0x000e64000800007f */
[----:B-1----:R-:W-:Y:S05]  /*1ef30*/  @!P0 BRA `(.L_x_327) ;  /* 0xfffffffc00f08947 */ /* 0x002fea000383ffff */
[----:B------:R-:W-:Y:S05]  /*1ef40*/  BRA `(.L_x_345) ;  /* 0xfffffff800647947 */ /* 0x000fea000383ffff */
.L_x_328:
[----:B0-----:R0:W1:Y:S02]  /*1ef50*/  SYNCS.PHASECHK.TRANS64.TRYWAIT P0, [R3+URZ], R0 ;  /* 0x00000000030075a7 */ /* 0x001064000800017f */
[----:B-1----:R-:W-:Y:S05]  /*1ef60*/  @!P0 NANOSLEEP.SYNCS 0x989680 ;  /* 0x009896800000895d */ /* 0x002fea0003900000 */
[----:B------:R-:W1:Y:S02]  /*1ef70*/  @!P0 SYNCS.PHASECHK.TRANS64 P0, [R3+URZ], R0 ;  /* 0x00000000030085a7 */ /* 0x000e64000800007f */
[----:B-1----:R-:W-:Y:S05]  /*1ef80*/  @!P0 BRA `(.L_x_328) ;  /* 0xfffffffc00f08947 */ /* 0x002fea000383ffff */
[----:B------:R-:W-:Y:S05]  /*1ef90*/  BRA `(.L_x_346) ;  /* 0xfffffff800747947 */ /* 0x000fea000383ffff */
.L_x_329:
[----:B0-----:R0:W1:Y:S02]  /*1efa0*/  SYNCS.PHASECHK.TRANS64.TRYWAIT P0, [R3+URZ], R0 ;  /* 0x00000000030075a7 */ /* 0x001064000800017f */
[----:B-1----:R-:W-:Y:S05]  /*1efb0*/  @!P0 NANOSLEEP.SYNCS 0x989680 ;  /* 0x009896800000895d */ /* 0x002fea0003900000 */
[----:B------:R-:W1:Y:S02]  /*1efc0*/  @!P0 SYNCS.PHASECHK.TRANS64 P0, [R3+URZ], R0 ;  /* 0x00000000030085a7 */ /* 0x000e64000800007f */
[----:B-1----:R-:W-:Y:S05]  /*1efd0*/  @!P0 BRA `(.L_x_329) ;  /* 0xfffffffc00f08947 */ /* 0x002fea000383ffff */
[----:B------:R-:W-:Y:S05]  /*1efe0*/  BRA `(.L_x_347) ;  /* 0xfffffff800847947 */ /* 0x000fea000383ffff */
.L_x_348:
[----:B------:R-:W-:-:S00]  /*1eff0*/  BRA `(.L_x_348) ;  /* 0xfffffffc00fc7947 */ /* 0x000fc0000383ffff */
[----:B------:R-:W-:-:S00]  /*1f000*/  NOP ;  /* 0x0000000000007918 */ /* 0x000fc00000000000 */
[----:B------:R-:W-:-:S00]  /*1f010*/  NOP ;  /* 0x0000000000007918 */ /* 0x000fc00000000000 */
[----:B------:R-:W-:-:S00]  /*1f020*/  NOP ;  /* 0x0000000000007918 */ /* 0x000fc00000000000 */
[----:B------:R-:W-:-:S00]  /*1f030*/  NOP ;  /* 0x0000000000007918 */ /* 0x000fc00000000000 */
[----:B------:R-:W-:-:S00]  /*1f040*/  NOP ;  /* 0x0000000000007918 */ /* 0x000fc00000000000 */
[----:B------:R-:W-:-:S00]  /*1f050*/  NOP ;  /* 0x0000000000007918 */ /* 0x000fc00000000000 */
[----:B------:R-:W-:-:S00]  /*1f060*/  NOP ;  /* 0x0000000000007918 */ /* 0x000fc00000000000 */
[----:B------:R-:W-:-:S00]  /*1f070*/  NOP ;  /* 0x0000000000007918 */ /* 0x000fc00000000000 */
.L_x_349:


//--------------------- .nv.global.init           --------------------------
	.section	.nv.global.init,"aw",@progbits
.nv.global.init:
	.type		$str$22,@object
	.size		$str$22,($str$23 - $str$22)
$str$22:
        /*0000*/ 	.byte	0x6b, 0x5f, 0x74, 0x69, 0x6c, 0x65, 0x5f, 0x63, 0x6f, 0x75, 0x6e, 0x74, 0x20, 0x3e, 0x3d, 0x20
        /*0010*/ 	.byte	0x31, 0x00
	.type		$str$23,@object
	.size		$str$23,(__unnamed_1 - $str$23)
$str$23:
        /*0012*/ 	.byte	0x2f, 0x74, 0x6d, 0x70, 0x2f, 0x63, 0x75, 0x74, 0x6c, 0x61, 0x73, 0x73, 0x5f, 0x73, 0x77, 0x65
        /*0022*/ 	.byte	0x65, 0x70, 0x5f, 0x73, 0x72, 0x63, 0x2f, 0x69, 0x6e, 0x63, 0x6c, 0x75, 0x64, 0x65, 0x2f, 0x63
        /*0032*/ 	.byte	0x75, 0x74, 0x6c, 0x61, 0x73, 0x73, 0x2f, 0x67, 0x65, 0x6d, 0x6d, 0x2f, 0x63, 0x6f, 0x6c, 0x6c
        /*0042*/ 	.byte	0x65, 0x63, 0x74, 0x69, 0x76, 0x65, 0x2f, 0x73, 0x6d, 0x39, 0x30, 0x5f, 0x6d, 0x6d, 0x61, 0x5f
        /*0052*/ 	.byte	0x74, 0x6d, 0x61, 0x5f, 0x67, 0x6d, 0x6d, 0x61, 0x5f, 0x73, 0x73, 0x5f, 0x77, 0x61, 0x72, 0x70
        /*0062*/ 	.byte	0x73, 0x70, 0x65, 0x63, 0x69, 0x61, 0x6c, 0x69, 0x7a, 0x65, 0x64, 0x2e, 0x68, 0x70, 0x70, 0x00
	.type		__unnamed_1,@object
	.size		__unnamed_1,(.L_0 - __unnamed_1)
__unnamed_1:
        /* <DEDUP_REMOVED lines=181> */
        /*0bc2*/ 	.byte	0x64, 0x65, 0x6e, 0x74, 0x69, 0x74, 0x79, 0x5d, 0x00
.L_0:


//--------------------- .nv.shared._ZN7cutlass13device_kernelINS_4gemm6kernel13GemmUniversalIN4cute5tupleIJiiiiEEENS1_10collective13CollectiveMmaINS1_34MainloopSm90TmaGmmaWarpSpecializedILi11ENS5_IJNS4_1CILi1EEESB_SB_EEENS1_35KernelTmaWarpSpecializedCooperativeEEENS5_IJNSA_ILi384EEENSA_ILi256EEENSA_ILi16EEEEEENS_10bfloat16_tENS5_IJlSB_lEEESJ_SK_NS4_8TiledMMAINS4_8MMA_AtomIJNS4_4SM904GMMA28MMA_64x256x16_F32BF16BF16_SSILNSO_5MajorE0ELSQ_0ELNSO_7ScaleInE1ELSR_1EEEEEENS4_6LayoutINS5_IJNSA_ILi2EEESB_SB_EEENS5_IJSB_NSA_ILi0EEESX_EEEEENS5_IJNS4_10UnderscoreES10_S10_EEEEENS4_13SM90_TMA_LOADENS4_14ComposedLayoutINS4_7SwizzleILi1ELi4ELi3EEENS4_18smem_ptr_flag_bitsILi16EEENSU_INS5_IJNSA_ILi8EEESH_EEENS5_IJSH_SB_EEEEEEEvNS4_8identityES13_S1D_vS1E_EENS_8epilogue10collective6detail29Sm90TmaWarpSpecializedAdapterINS1H_15DefaultEpilogueISJ_SK_SK_NS1G_6thread17LinearCombinationISJ_Li1EffLNS1L_9ScaleType4KindE0ELNS_15FloatRoundStyleE2ESJ_EENS1_15EpilogueDefaultEEEEEvvEEEEvNT_6ParamsE --------------------------
	.section	.nv.shared._ZN7cutlass13device_kernelINS_4gemm6kernel13GemmUniversalIN4cute5tupleIJiiiiEEENS1_10collective13CollectiveMmaINS1_34MainloopSm90TmaGmmaWarpSpecializedILi11ENS5_IJNS4_1CILi1EEESB_SB_EEENS1_35KernelTmaWarpSpecializedCooperativeEEENS5_IJNSA_ILi384EEENSA_ILi256EEENSA_ILi16EEEEEENS_10bfloat16_tENS5_IJlSB_lEEESJ_SK_NS4_8TiledMMAINS4_8MMA_AtomIJNS4_4SM904GMMA28MMA_64x256x16_F32BF16BF16_SSILNSO_5MajorE0ELSQ_0ELNSO_7ScaleInE1ELSR_1EEEEEENS4_6LayoutINS5_IJNSA_ILi2EEESB_SB_EEENS5_IJSB_NSA_ILi0EEESX_EEEEENS5_IJNS4_10UnderscoreES10_S10_EEEEENS4_13SM90_TMA_LOADENS4_14ComposedLayoutINS4_7SwizzleILi1ELi4ELi3EEENS4_18smem_ptr_flag_bitsILi16EEENSU_INS5_IJNSA_ILi8EEESH_EEENS5_IJSH_SB_EEEEEEEvNS4_8identityES13_S1D_vS1E_EENS_8epilogue10collective6detail29Sm90TmaWarpSpecializedAdapterINS1H_15DefaultEpilogueISJ_SK_SK_NS1G_6thread17LinearCombinationISJ_Li1EffLNS1L_9ScaleType4KindE0ELNS_15FloatRoundStyleE2ESJ_EENS1_15EpilogueDefaultEEEEEvvEEEEvNT_6ParamsE,"aw",@nobits
	.sectionflags	@""
	.align	16
	.zero		1024


//--------------------- .nv.shared.reserved.0     --------------------------
	.section	.nv.shared.reserved.0,"aw",@nobits
	.weak		__nv_reservedSMEM_offset_0_alias
	.size		__nv_reservedSMEM_offset_0_alias, 0, 0
	.other		__nv_reservedSMEM_offset_0_alias,@"STO_CUDA_RESERVED_SHARED STV_DEFAULT"
__nv_reservedSMEM_offset_0_alias:
	.zero		0


//--------------------- .nv.global                --------------------------
	.section	.nv.global,"aw",@nobits
.nv.global:
	.type		_ZN39_INTERNAL_173e2783_4_k_cu_d96d2696_88924cute1_E,@object
	.size		_ZN39_INTERNAL_173e2783_4_k_cu_d96d2696_88924cute1_E,(_ZN39_INTERNAL_173e2783_4_k_cu_d96d2696_88924cuda3std3__45__cpo6cbeginE - _ZN39_INTERNAL_173e2783_4_k_cu_d96d2696_88924cute1_E)
_ZN39_INTERNAL_173e2783_4_k_cu_d96d2696_88924cute1_E:
	.zero		1
	.type		_ZN39_INTERNAL_173e2783_4_k_cu_d96d2696_88924cuda3std3__45__cpo6cbeginE,@object
	.size		_ZN39_INTERNAL_173e2783_4_k_cu_d96d2696_88924cuda3std3__45__cpo6cbeginE,(_ZN39_INTERNAL_173e2783_4_k_cu_d96d2696_88924cuda3std3__48in_placeE - _ZN39_INTERNAL_173e2783_4_k_cu_d96d2696_88924cuda3std3__45__cpo6cbeginE)
_ZN39_INTERNAL_173e2783_4_k_cu_d96d2696_88924cuda3std3__45__cpo6cbeginE:
	.zero		1
	.type		_ZN39_INTERNAL_173e2783_4_k_cu_d96d2696_88924cuda3std3__48in_placeE,@object
	.size		_ZN39_INTERNAL_173e2783_4_k_cu_d96d2696_88924cuda3std3__48in_placeE,(_ZN39_INTERNAL_173e2783_4_k_cu_d96d2696_88924cuda3std6ranges3__45__cpo9iter_moveE - _ZN39_INTERNAL_173e2783_4_k_cu_d96d2696_88924cuda3std3__48in_placeE)
_ZN39_INTERNAL_173e2783_4_k_cu_d96d2696_88924cuda3std3__48in_placeE:
	.zero		1
	.type		_ZN39_INTERNAL_173e2783_4_k_cu_d96d2696_88924cuda3std6ranges3__45__cpo9iter_moveE,@object
	.size		_ZN39_INTERNAL_173e2783_4_k_cu_d96d2696_88924cuda3std6ranges3__45__cpo9iter_moveE,(_ZN39_INTERNAL_173e2783_4_k_cu_d96d2696_88924cuda3std3__45__cpo5beginE - _ZN39_INTERNAL_173e2783_4_k_cu_d96d2696_88924cuda3std6ranges3__45__cpo9iter_moveE)
_ZN39_INTERNAL_173e2783_4_k_cu_d96d2696_88924cuda3std6ranges3__45__cpo9iter_moveE:
	.zero		1
	.type		_ZN39_INTERNAL_173e2783_4_k_cu_d96d2696_88924cuda3std3__45__cpo5beginE,@object
	.size		_ZN39_INTERNAL_173e2783_4_k_cu_d96d2696_88924cuda3std3__45__cpo5beginE,(_ZN39_INTERNAL_173e2783_4_k_cu_d96d2696_88924cuda3std3__441_GLOBAL__N__173e2783_4_k_cu_d96d2696_88926ignoreE - _ZN39_INTERNAL_173e2783_4_k_cu_d96d2696_88924cuda3std3__45__cpo5beginE)
_ZN39_INTERNAL_173e2783_4_k_cu_d96d2696_88924cuda3std3__45__cpo5beginE:
	.zero		1
	.type		_ZN39_INTERNAL_173e2783_4_k_cu_d96d2696_88924cuda3std3__441_GLOBAL__N__173e2783_4_k_cu_d96d2696_88926ignoreE,@object
	.size		_ZN39_INTERNAL_173e2783_4_k_cu_d96d2696_88924cuda3std3__441_GLOBAL__N__173e2783_4_k_cu_d96d2696_88926ignoreE,(_ZN39_INTERNAL_173e2783_4_k_cu_d96d2696_88924cute7productE - _ZN39_INTERNAL_173e2783_4_k_cu_d96d2696_88924cuda3std3__441_GLOBAL__N__173e2783_4_k_cu_d96d2696_88926ignoreE)
_ZN39_INTERNAL_173e2783_4_k_cu_d96d2696_88924cuda3std3__441_GLOBAL__N__173e2783_4_k_cu_d96d2696_88926ignoreE:
	.zero		1
	.type		_ZN39_INTERNAL_173e2783_4_k_cu_d96d2696_88924cute7productE,@object
	.size		_ZN39_INTERNAL_173e2783_4_k_cu_d96d2696_88924cute7productE,(_ZN39_INTERNAL_173e2783_4_k_cu_d96d2696_88924cuda3std3__45__cpo3endE - _ZN39_INTERNAL_173e2783_4_k_cu_d96d2696_88924cute7productE)
_ZN39_INTERNAL_173e2783_4_k_cu_d96d2696_88924cute7productE:
	.zero		1
	.type		_ZN39_INTERNAL_173e2783_4_k_cu_d96d2696_88924cuda3std3__45__cpo3endE,@object
	.size		_ZN39_INTERNAL_173e2783_4_k_cu_d96d2696_88924cuda3std3__45__cpo3endE,(_ZN39_INTERNAL_173e2783_4_k_cu_d96d2696_88924cuda3std3__419piecewise_constructE - _ZN39_INTERNAL_173e2783_4_k_cu_d96d2696_88924cuda3std3__45__cpo3endE)
_ZN39_INTERNAL_173e2783_4_k_cu_d96d2696_88924cuda3std3__45__cpo3endE:
	.zero		1
	.type		_ZN39_INTERNAL_173e2783_4_k_cu_d96d2696_88924cuda3std3__419piecewise_constructE,@object
	.size		_ZN39_INTERNAL_173e2783_4_k_cu_d96d2696_88924cuda3std3__419piecewise_constructE,(_ZN39_INTERNAL_173e2783_4_k_cu_d96d2696_88924cuda3std3__45__cpo4cendE - _ZN39_INTERNAL_173e2783_4_k_cu_d96d2696_88924cuda3std3__419piecewise_constructE)
_ZN39_INTERNAL_173e2783_4_k_cu_d96d2696_88924cuda3std3__419piecewise_constructE:
	.zero		1
	.type		_ZN39_INTERNAL_173e2783_4_k_cu_d96d2696_88924cuda3std3__45__cpo4cendE,@object
	.size		_ZN39_INTERNAL_173e2783_4_k_cu_d96d2696_88924cuda3std3__45__cpo4cendE,(_ZN39_INTERNAL_173e2783_4_k_cu_d96d2696_88924cuda3std6ranges3__45__cpo4swapE - _ZN39_INTERNAL_173e2783_4_k_cu_d96d2696_88924cuda3std3__45__cpo4cendE)
_ZN39_INTERNAL_173e2783_4_k_cu_d96d2696_88924cuda3std3__45__cpo4cendE:
	.zero		1
	.type		_ZN39_INTERNAL_173e2783_4_k_cu_d96d2696_88924cuda3std6ranges3__45__cpo4swapE,@object
	.size		_ZN39_INTERNAL_173e2783_4_k_cu_d96d2696_88924cuda3std6ranges3__45__cpo4swapE,(.L_8 - _ZN39_INTERNAL_173e2783_4_k_cu_d96d2696_88924cuda3std6ranges3__45__cpo4swapE)
_ZN39_INTERNAL_173e2783_4_k_cu_d96d2696_88924cuda3std6ranges3__45__cpo4swapE:
	.zero		1
.L_8:


//--------------------- .nv.constant0._ZN7cutlass13device_kernelINS_4gemm6kernel13GemmUniversalIN4cute5tupleIJiiiiEEENS1_10collective13CollectiveMmaINS1_34MainloopSm90TmaGmmaWarpSpecializedILi11ENS5_IJNS4_1CILi1EEESB_SB_EEENS1_35KernelTmaWarpSpecializedCooperativeEEENS5_IJNSA_ILi384EEENSA_ILi256EEENSA_ILi16EEEEEENS_10bfloat16_tENS5_IJlSB_lEEESJ_SK_NS4_8TiledMMAINS4_8MMA_AtomIJNS4_4SM904GMMA28MMA_64x256x16_F32BF16BF16_SSILNSO_5MajorE0ELSQ_0ELNSO_7ScaleInE1ELSR_1EEEEEENS4_6LayoutINS5_IJNSA_ILi2EEESB_SB_EEENS5_IJSB_NSA_ILi0EEESX_EEEEENS5_IJNS4_10UnderscoreES10_S10_EEEEENS4_13SM90_TMA_LOADENS4_14ComposedLayoutINS4_7SwizzleILi1ELi4ELi3EEENS4_18smem_ptr_flag_bitsILi16EEENSU_INS5_IJNSA_ILi8EEESH_EEENS5_IJSH_SB_EEEEEEEvNS4_8identityES13_S1D_vS1E_EENS_8epilogue10collective6detail29Sm90TmaWarpSpecializedAdapterINS1H_15DefaultEpilogueISJ_SK_SK_NS1G_6thread17LinearCombinationISJ_Li1EffLNS1L_9ScaleType4KindE0ELNS_15FloatRoundStyleE2ESJ_EENS1_15EpilogueDefaultEEEEEvvEEEEvNT_6ParamsE --------------------------
	.section	.nv.constant0._ZN7cutlass13device_kernelINS_4gemm6kernel13GemmUniversalIN4cute5tupleIJiiiiEEENS1_10collective13CollectiveMmaINS1_34MainloopSm90TmaGmmaWarpSpecializedILi11ENS5_IJNS4_1CILi1EEESB_SB_EEENS1_35KernelTmaWarpSpecializedCooperativeEEENS5_IJNSA_ILi384EEENSA_ILi256EEENSA_ILi16EEEEEENS_10bfloat16_tENS5_IJlSB_lEEESJ_SK_NS4_8TiledMMAINS4_8MMA_AtomIJNS4_4SM904GMMA28MMA_64x256x16_F32BF16BF16_SSILNSO_5MajorE0ELSQ_0ELNSO_7ScaleInE1ELSR_1EEEEEENS4_6LayoutINS5_IJNSA_ILi2EEESB_SB_EEENS5_IJSB_NSA_ILi0EEESX_EEEEENS5_IJNS4_10UnderscoreES10_S10_EEEEENS4_13SM90_TMA_LOADENS4_14ComposedLayoutINS4_7SwizzleILi1ELi4ELi3EEENS4_18smem_ptr_flag_bitsILi16EEENSU_INS5_IJNSA_ILi8EEESH_EEENS5_IJSH_SB_EEEEEEEvNS4_8identityES13_S1D_vS1E_EENS_8epilogue10collective6detail29Sm90TmaWarpSpecializedAdapterINS1H_15DefaultEpilogueISJ_SK_SK_NS1G_6thread17LinearCombinationISJ_Li1EffLNS1L_9ScaleType4KindE0ELNS_15FloatRoundStyleE2ESJ_EENS1_15EpilogueDefaultEEEEEvvEEEEvNT_6ParamsE,"a",@progbits
	.sectionflags	@""
	.align	4
.nv.constant0._ZN7cutlass13device_kernelINS_4gemm6kernel13GemmUniversalIN4cute5tupleIJiiiiEEENS1_10collective13CollectiveMmaINS1_34MainloopSm90TmaGmmaWarpSpecializedILi11ENS5_IJNS4_1CILi1EEESB_SB_EEENS1_35KernelTmaWarpSpecializedCooperativeEEENS5_IJNSA_ILi384EEENSA_ILi256EEENSA_ILi16EEEEEENS_10bfloat16_tENS5_IJlSB_lEEESJ_SK_NS4_8TiledMMAINS4_8MMA_AtomIJNS4_4SM904GMMA28MMA_64x256x16_F32BF16BF16_SSILNSO_5MajorE0ELSQ_0ELNSO_7ScaleInE1ELSR_1EEEEEENS4_6LayoutINS5_IJNSA_ILi2EEESB_SB_EEENS5_IJSB_NSA_ILi0EEESX_EEEEENS5_IJNS4_10UnderscoreES10_S10_EEEEENS4_13SM90_TMA_LOADENS4_14ComposedLayoutINS4_7SwizzleILi1ELi4ELi3EEENS4_18smem_ptr_flag_bitsILi16EEENSU_INS5_IJNSA_ILi8EEESH_EEENS5_IJSH_SB_EEEEEEEvNS4_8identityES13_S1D_vS1E_EENS_8epilogue10collective6detail29Sm90TmaWarpSpecializedAdapterINS1H_15DefaultEpilogueISJ_SK_SK_NS1G_6thread17LinearCombinationISJ_Li1EffLNS1L_9ScaleType4KindE0ELNS_15FloatRoundStyleE2ESJ_EENS1_15EpilogueDefaultEEEEEvvEEEEvNT_6ParamsE:
	.zero		1664


//--------------------- SYMBOLS --------------------------

	.type		.nv.reservedSmem.offset0,@object
	.size		.nv.reservedSmem.offset0,0x4
	.type		__assertfail,@function
